	.headerflags	@"EF_CUDA_TEXMODE_UNIFIED EF_CUDA_64BIT_ADDRESS EF_CUDA_SM86 EF_CUDA_VIRTUAL_SM(EF_CUDA_SM86)"
	.elftype	@"ET_EXEC"


//--------------------- .nv.info                  --------------------------
	.section	.nv.info,"",@"SHT_CUDA_INFO"
	.align	4


	//----- nvinfo : EIATTR_REGCOUNT
	.align		4
        /*0000*/ 	.byte	0x04, 0x2f
        /*0002*/ 	.short	(.L_1 - .L_0)
	.align		4
.L_0:
        /*0004*/ 	.word	index@(tvmgen_default_fused_reshape_transpose_expand_dims_tile_reshape_transpose_kernel)
        /*0008*/ 	.word	0x0000000a


	//----- nvinfo : EIATTR_FRAME_SIZE
	.align		4
.L_1:
        /*000c*/ 	.byte	0x04, 0x11
        /*000e*/ 	.short	(.L_3 - .L_2)
	.align		4
.L_2:
        /*0010*/ 	.word	index@(tvmgen_default_fused_reshape_transpose_expand_dims_tile_reshape_transpose_kernel)
        /*0014*/ 	.word	0x00000000


	//----- nvinfo : EIATTR_REGCOUNT
	.align		4
.L_3:
        /*0018*/ 	.byte	0x04, 0x2f
        /*001a*/ 	.short	(.L_5 - .L_4)
	.align		4
.L_4:
        /*001c*/ 	.word	index@(tvmgen_default_fused_nn_dense_kernel)
        /*0020*/ 	.word	0x0000003f


	//----- nvinfo : EIATTR_FRAME_SIZE
	.align		4
.L_5:
        /*0024*/ 	.byte	0x04, 0x11
        /*0026*/ 	.short	(.L_7 - .L_6)
	.align		4
.L_6:
        /*0028*/ 	.word	index@(tvmgen_default_fused_nn_dense_kernel)
        /*002c*/ 	.word	0x00000000


	//----- nvinfo : EIATTR_REGCOUNT
	.align		4
.L_7:
        /*0030*/ 	.byte	0x04, 0x2f
        /*0032*/ 	.short	(.L_9 - .L_8)
	.align		4
.L_8:
        /*0034*/ 	.word	index@(tvmgen_default_fused_multiply_strided_slice_negative_strided_slice_concatenate_multiply_add_res_1bda687858ca57c0__kernel)
        /*0038*/ 	.word	0x00000012


	//----- nvinfo : EIATTR_FRAME_SIZE
	.align		4
.L_9:
        /*003c*/ 	.byte	0x04, 0x11
        /*003e*/ 	.short	(.L_11 - .L_10)
	.align		4
.L_10:
        /*0040*/ 	.word	index@(tvmgen_default_fused_multiply_strided_slice_negative_strided_slice_concatenate_multiply_add_res_1bda687858ca57c0__kernel)
        /*0044*/ 	.word	0x00000000


	//----- nvinfo : EIATTR_REGCOUNT
	.align		4
.L_11:
        /*0048*/ 	.byte	0x04, 0x2f
        /*004a*/ 	.short	(.L_13 - .L_12)
	.align		4
.L_12:
        /*004c*/ 	.word	index@(tvmgen_default_fused_reshape_add_kernel)
        /*0050*/ 	.word	0x0000000c


	//----- nvinfo : EIATTR_FRAME_SIZE
	.align		4
.L_13:
        /*0054*/ 	.byte	0x04, 0x11
        /*0056*/ 	.short	(.L_15 - .L_14)
	.align		4
.L_14:
        /*0058*/ 	.word	index@(tvmgen_default_fused_reshape_add_kernel)
        /*005c*/ 	.word	0x00000000


	//----- nvinfo : EIATTR_REGCOUNT
	.align		4
.L_15:
        /*0060*/ 	.byte	0x04, 0x2f
        /*0062*/ 	.short	(.L_17 - .L_16)
	.align		4
.L_16:
        /*0064*/ 	.word	index@(tvmgen_default_fused_sqrt_multiply_add_divide_multiply_reshape_kernel)
        /*0068*/ 	.word	0x00000011


	//----- nvinfo : EIATTR_FRAME_SIZE
	.align		4
.L_17:
        /*006c*/ 	.byte	0x04, 0x11
        /*006e*/ 	.short	(.L_19 - .L_18)
	.align		4
.L_18:
        /*0070*/ 	.word	index@($__internal_3_$__cuda_sm3x_div_rn_noftz_f32_slowpath)
        /*0074*/ 	.word	0x00000000


	//----- nvinfo : EIATTR_FRAME_SIZE
	.align		4
.L_19:
        /*0078*/ 	.byte	0x04, 0x11
        /*007a*/ 	.short	(.L_21 - .L_20)
	.align		4
.L_20:
        /*007c*/ 	.word	index@($__internal_2_$__cuda_sm20_sqrt_rn_f32_slowpath)
        /*0080*/ 	.word	0x00000000


	//----- nvinfo : EIATTR_FRAME_SIZE
	.align		4
.L_21:
        /*0084*/ 	.byte	0x04, 0x11
        /*0086*/ 	.short	(.L_23 - .L_22)
	.align		4
.L_22:
        /*0088*/ 	.word	index@(tvmgen_default_fused_sqrt_multiply_add_divide_multiply_reshape_kernel)
        /*008c*/ 	.word	0x00000000


	//----- nvinfo : EIATTR_REGCOUNT
	.align		4
.L_23:
        /*0090*/ 	.byte	0x04, 0x2f
        /*0092*/ 	.short	(.L_25 - .L_24)
	.align		4
.L_24:
        /*0094*/ 	.word	index@(tvmgen_default_fused_reshape_sigmoid_multiply_reshape_multiply_reshape_kernel)
        /*0098*/ 	.word	0x00000015


	//----- nvinfo : EIATTR_FRAME_SIZE
	.align		4
.L_25:
        /*009c*/ 	.byte	0x04, 0x11
        /*009e*/ 	.short	(.L_27 - .L_26)
	.align		4
.L_26:
        /*00a0*/ 	.word	index@($__internal_1_$__cuda_sm20_rcp_rn_f32_slowpath)
        /*00a4*/ 	.word	0x00000000


	//----- nvinfo : EIATTR_FRAME_SIZE
	.align		4
.L_27:
        /*00a8*/ 	.byte	0x04, 0x11
        /*00aa*/ 	.short	(.L_29 - .L_28)
	.align		4
.L_28:
        /*00ac*/ 	.word	index@(tvmgen_default_fused_reshape_sigmoid_multiply_reshape_multiply_reshape_kernel)
        /*00b0*/ 	.word	0x00000000


	//----- nvinfo : EIATTR_REGCOUNT
	.align		4
.L_29:
        /*00b4*/ 	.byte	0x04, 0x2f
        /*00b6*/ 	.short	(.L_31 - .L_30)
	.align		4
.L_30:
        /*00b8*/ 	.word	index@(tvmgen_default_fused_nn_dense_2_kernel)
        /*00bc*/ 	.word	0x0000003f


	//----- nvinfo : EIATTR_FRAME_SIZE
	.align		4
.L_31:
        /*00c0*/ 	.byte	0x04, 0x11
        /*00c2*/ 	.short	(.L_33 - .L_32)
	.align		4
.L_32:
        /*00c4*/ 	.word	index@(tvmgen_default_fused_nn_dense_2_kernel)
        /*00c8*/ 	.word	0x00000000


	//----- nvinfo : EIATTR_REGCOUNT
	.align		4
.L_33:
        /*00cc*/ 	.byte	0x04, 0x2f
        /*00ce*/ 	.short	(.L_35 - .L_34)
	.align		4
.L_34:
        /*00d0*/ 	.word	index@(tvmgen_default_fused_less_add_where_take_kernel)
        /*00d4*/ 	.word	0x0000000c


	//----- nvinfo : EIATTR_FRAME_SIZE
	.align		4
.L_35:
        /*00d8*/ 	.byte	0x04, 0x11
        /*00da*/ 	.short	(.L_37 - .L_36)
	.align		4
.L_36:
        /*00dc*/ 	.word	index@(tvmgen_default_fused_less_add_where_take_kernel)
        /*00e0*/ 	.word	0x00000000


	//----- nvinfo : EIATTR_REGCOUNT
	.align		4
.L_37:
        /*00e4*/ 	.byte	0x04, 0x2f
        /*00e6*/ 	.short	(.L_39 - .L_38)
	.align		4
.L_38:
        /*00e8*/ 	.word	index@(tvmgen_default_fused_nn_softmax_kernel_3)
        /*00ec*/ 	.word	0x00000015


	//----- nvinfo : EIATTR_FRAME_SIZE
	.align		4
.L_39:
        /*00f0*/ 	.byte	0x04, 0x11
        /*00f2*/ 	.short	(.L_41 - .L_40)
	.align		4
.L_40:
        /*00f4*/ 	.word	index@($__internal_0_$__cuda_sm3x_div_rn_noftz_f32_slowpath)
        /*00f8*/ 	.word	0x00000000


	//----- nvinfo : EIATTR_FRAME_SIZE
	.align		4
.L_41:
        /*00fc*/ 	.byte	0x04, 0x11
        /*00fe*/ 	.short	(.L_43 - .L_42)
	.align		4
.L_42:
        /*0100*/ 	.word	index@(tvmgen_default_fused_nn_softmax_kernel_3)
        /*0104*/ 	.word	0x00000000


	//----- nvinfo : EIATTR_REGCOUNT
	.align		4
.L_43:
        /*0108*/ 	.byte	0x04, 0x2f
        /*010a*/ 	.short	(.L_45 - .L_44)
	.align		4
.L_44:
        /*010c*/ 	.word	index@(tvmgen_default_fused_nn_batch_matmul_1_kernel)
        /*0110*/ 	.word	0x000000a8


	//----- nvinfo : EIATTR_FRAME_SIZE
	.align		4
.L_45:
        /*0114*/ 	.byte	0x04, 0x11
        /*0116*/ 	.short	(.L_47 - .L_46)
	.align		4
.L_46:
        /*0118*/ 	.word	index@(tvmgen_default_fused_nn_batch_matmul_1_kernel)
        /*011c*/ 	.word	0x00000000


	//----- nvinfo : EIATTR_REGCOUNT
	.align		4
.L_47:
        /*0120*/ 	.byte	0x04, 0x2f
        /*0122*/ 	.short	(.L_49 - .L_48)
	.align		4
.L_48:
        /*0124*/ 	.word	index@(tvmgen_default_fused_multiply_sum_kernel)
        /*0128*/ 	.word	0x0000003f


	//----- nvinfo : EIATTR_FRAME_SIZE
	.align		4
.L_49:
        /*012c*/ 	.byte	0x04, 0x11
        /*012e*/ 	.short	(.L_51 - .L_50)
	.align		4
.L_50:
        /*0130*/ 	.word	index@(tvmgen_default_fused_multiply_sum_kernel)
        /*0134*/ 	.word	0x00000000


	//----- nvinfo : EIATTR_REGCOUNT
	.align		4
.L_51:
        /*0138*/ 	.byte	0x04, 0x2f
        /*013a*/ 	.short	(.L_53 - .L_52)
	.align		4
.L_52:
        /*013c*/ 	.word	index@(tvmgen_default_fused_nn_dense_1_kernel)
        /*0140*/ 	.word	0x0000003f


	//----- nvinfo : EIATTR_FRAME_SIZE
	.align		4
.L_53:
        /*0144*/ 	.byte	0x04, 0x11
        /*0146*/ 	.short	(.L_55 - .L_54)
	.align		4
.L_54:
        /*0148*/ 	.word	index@(tvmgen_default_fused_nn_dense_1_kernel)
        /*014c*/ 	.word	0x00000000


	//----- nvinfo : EIATTR_REGCOUNT
	.align		4
.L_55:
        /*0150*/ 	.byte	0x04, 0x2f
        /*0152*/ 	.short	(.L_57 - .L_56)
	.align		4
.L_56:
        /*0154*/ 	.word	index@(tvmgen_default_fused_nn_dense_4_kernel)
        /*0158*/ 	.word	0x0000003f


	//----- nvinfo : EIATTR_FRAME_SIZE
	.align		4
.L_57:
        /*015c*/ 	.byte	0x04, 0x11
        /*015e*/ 	.short	(.L_59 - .L_58)
	.align		4
.L_58:
        /*0160*/ 	.word	index@(tvmgen_default_fused_nn_dense_4_kernel)
        /*0164*/ 	.word	0x00000000


	//----- nvinfo : EIATTR_REGCOUNT
	.align		4
.L_59:
        /*0168*/ 	.byte	0x04, 0x2f
        /*016a*/ 	.short	(.L_61 - .L_60)
	.align		4
.L_60:
        /*016c*/ 	.word	index@(tvmgen_default_fused_reshape_transpose_1_kernel)
        /*0170*/ 	.word	0x0000000a


	//----- nvinfo : EIATTR_FRAME_SIZE
	.align		4
.L_61:
        /*0174*/ 	.byte	0x04, 0x11
        /*0176*/ 	.short	(.L_63 - .L_62)
	.align		4
.L_62:
        /*0178*/ 	.word	index@(tvmgen_default_fused_reshape_transpose_1_kernel)
        /*017c*/ 	.word	0x00000000


	//----- nvinfo : EIATTR_REGCOUNT
	.align		4
.L_63:
        /*0180*/ 	.byte	0x04, 0x2f
        /*0182*/ 	.short	(.L_65 - .L_64)
	.align		4
.L_64:
        /*0184*/ 	.word	index@(tvmgen_default_fused_reshape_transpose_reshape_kernel)
        /*0188*/ 	.word	0x0000000a


	//----- nvinfo : EIATTR_FRAME_SIZE
	.align		4
.L_65:
        /*018c*/ 	.byte	0x04, 0x11
        /*018e*/ 	.short	(.L_67 - .L_66)
	.align		4
.L_66:
        /*0190*/ 	.word	index@(tvmgen_default_fused_reshape_transpose_reshape_kernel)
        /*0194*/ 	.word	0x00000000


	//----- nvinfo : EIATTR_REGCOUNT
	.align		4
.L_67:
        /*0198*/ 	.byte	0x04, 0x2f
        /*019a*/ 	.short	(.L_69 - .L_68)
	.align		4
.L_68:
        /*019c*/ 	.word	index@(tvmgen_default_fused_nn_softmax_kernel)
        /*01a0*/ 	.word	0x0000003e


	//----- nvinfo : EIATTR_FRAME_SIZE
	.align		4
.L_69:
        /*01a4*/ 	.byte	0x04, 0x11
        /*01a6*/ 	.short	(.L_71 - .L_70)
	.align		4
.L_70:
        /*01a8*/ 	.word	index@(tvmgen_default_fused_nn_softmax_kernel)
        /*01ac*/ 	.word	0x00000000


	//----- nvinfo : EIATTR_REGCOUNT
	.align		4
.L_71:
        /*01b0*/ 	.byte	0x04, 0x2f
        /*01b2*/ 	.short	(.L_73 - .L_72)
	.align		4
.L_72:
        /*01b4*/ 	.word	index@(tvmgen_default_fused_nn_dense_3_kernel)
        /*01b8*/ 	.word	0x0000002e


	//----- nvinfo : EIATTR_FRAME_SIZE
	.align		4
.L_73:
        /*01bc*/ 	.byte	0x04, 0x11
        /*01be*/ 	.short	(.L_75 - .L_74)
	.align		4
.L_74:
        /*01c0*/ 	.word	index@(tvmgen_default_fused_nn_dense_3_kernel)
        /*01c4*/ 	.word	0x00000000


	//----- nvinfo : EIATTR_REGCOUNT
	.align		4
.L_75:
        /*01c8*/ 	.byte	0x04, 0x2f
        /*01ca*/ 	.short	(.L_77 - .L_76)
	.align		4
.L_76:
        /*01cc*/ 	.word	index@(tvmgen_default_fused_reshape_where_divide_kernel)
        /*01d0*/ 	.word	0x0000000e


	//----- nvinfo : EIATTR_FRAME_SIZE
	.align		4
.L_77:
        /*01d4*/ 	.byte	0x04, 0x11
        /*01d6*/ 	.short	(.L_79 - .L_78)
	.align		4
.L_78:
        /*01d8*/ 	.word	index@(tvmgen_default_fused_reshape_where_divide_kernel)
        /*01dc*/ 	.word	0x00000000


	//----- nvinfo : EIATTR_REGCOUNT
	.align		4
.L_79:
        /*01e0*/ 	.byte	0x04, 0x2f
        /*01e2*/ 	.short	(.L_81 - .L_80)
	.align		4
.L_80:
        /*01e4*/ 	.word	index@(tvmgen_default_fused_nn_softmax_kernel_1)
        /*01e8*/ 	.word	0x0000000e


	//----- nvinfo : EIATTR_FRAME_SIZE
	.align		4
.L_81:
        /*01ec*/ 	.byte	0x04, 0x11
        /*01ee*/ 	.short	(.L_83 - .L_82)
	.align		4
.L_82:
        /*01f0*/ 	.word	index@(tvmgen_default_fused_nn_softmax_kernel_1)
        /*01f4*/ 	.word	0x00000000


	//----- nvinfo : EIATTR_REGCOUNT
	.align		4
.L_83:
        /*01f8*/ 	.byte	0x04, 0x2f
        /*01fa*/ 	.short	(.L_85 - .L_84)
	.align		4
.L_84:
        /*01fc*/ 	.word	index@(tvmgen_default_fused_multiply_strided_slice_negative_strided_slice_concatenate_multiply_add_exp_98b283a43dfeffd8__kernel)
        /*0200*/ 	.word	0x00000012


	//----- nvinfo : EIATTR_FRAME_SIZE
	.align		4
.L_85:
        /*0204*/ 	.byte	0x04, 0x11
        /*0206*/ 	.short	(.L_87 - .L_86)
	.align		4
.L_86:
        /*0208*/ 	.word	index@(tvmgen_default_fused_multiply_strided_slice_negative_strided_slice_concatenate_multiply_add_exp_98b283a43dfeffd8__kernel)
        /*020c*/ 	.word	0x00000000


	//----- nvinfo : EIATTR_REGCOUNT
	.align		4
.L_87:
        /*0210*/ 	.byte	0x04, 0x2f
        /*0212*/ 	.short	(.L_89 - .L_88)
	.align		4
.L_88:
        /*0214*/ 	.word	index@(tvmgen_default_fused_reshape_transpose_kernel)
        /*0218*/ 	.word	0x0000000a


	//----- nvinfo : EIATTR_FRAME_SIZE
	.align		4
.L_89:
        /*021c*/ 	.byte	0x04, 0x11
        /*021e*/ 	.short	(.L_91 - .L_90)
	.align		4
.L_90:
        /*0220*/ 	.word	index@(tvmgen_default_fused_reshape_transpose_kernel)
        /*0224*/ 	.word	0x00000000


	//----- nvinfo : EIATTR_REGCOUNT
	.align		4
.L_91:
        /*0228*/ 	.byte	0x04, 0x2f
        /*022a*/ 	.short	(.L_93 - .L_92)
	.align		4
.L_92:
        /*022c*/ 	.word	index@(tvmgen_default_fused_nn_batch_matmul_kernel)
        /*0230*/ 	.word	0x000000a8


	//----- nvinfo : EIATTR_FRAME_SIZE
	.align		4
.L_93:
        /*0234*/ 	.byte	0x04, 0x11
        /*0236*/ 	.short	(.L_95 - .L_94)
	.align		4
.L_94:
        /*0238*/ 	.word	index@(tvmgen_default_fused_nn_batch_matmul_kernel)
        /*023c*/ 	.word	0x00000000


	//----- nvinfo : EIATTR_REGCOUNT
	.align		4
.L_95:
        /*0240*/ 	.byte	0x04, 0x2f
        /*0242*/ 	.short	(.L_97 - .L_96)
	.align		4
.L_96:
        /*0244*/ 	.word	index@(tvmgen_default_fused_reshape_1_kernel)
        /*0248*/ 	.word	0x00000011


	//----- nvinfo : EIATTR_FRAME_SIZE
	.align		4
.L_97:
        /*024c*/ 	.byte	0x04, 0x11
        /*024e*/ 	.short	(.L_99 - .L_98)
	.align		4
.L_98:
        /*0250*/ 	.word	index@(tvmgen_default_fused_reshape_1_kernel)
        /*0254*/ 	.word	0x00000000


	//----- nvinfo : EIATTR_REGCOUNT
	.align		4
.L_99:
        /*0258*/ 	.byte	0x04, 0x2f
        /*025a*/ 	.short	(.L_101 - .L_100)
	.align		4
.L_100:
        /*025c*/ 	.word	index@(tvmgen_default_fused_reshape_kernel)
        /*0260*/ 	.word	0x0000000c


	//----- nvinfo : EIATTR_FRAME_SIZE
	.align		4
.L_101:
        /*0264*/ 	.byte	0x04, 0x11
        /*0266*/ 	.short	(.L_103 - .L_102)
	.align		4
.L_102:
        /*0268*/ 	.word	index@(tvmgen_default_fused_reshape_kernel)
        /*026c*/ 	.word	0x00000000


	//----- nvinfo : EIATTR_REGCOUNT
	.align		4
.L_103:
        /*0270*/ 	.byte	0x04, 0x2f
        /*0272*/ 	.short	(.L_105 - .L_104)
	.align		4
.L_104:
        /*0274*/ 	.word	index@(tvmgen_default_fused_nn_softmax_kernel_2)
        /*0278*/ 	.word	0x0000003e


	//----- nvinfo : EIATTR_FRAME_SIZE
	.align		4
.L_105:
        /*027c*/ 	.byte	0x04, 0x11
        /*027e*/ 	.short	(.L_107 - .L_106)
	.align		4
.L_106:
        /*0280*/ 	.word	index@(tvmgen_default_fused_nn_softmax_kernel_2)
        /*0284*/ 	.word	0x00000000


	//----- nvinfo : EIATTR_MIN_STACK_SIZE
	.align		4
.L_107:
        /*0288*/ 	.byte	0x04, 0x12
        /*028a*/ 	.short	(.L_109 - .L_108)
	.align		4
.L_108:
        /*028c*/ 	.word	index@(tvmgen_default_fused_nn_softmax_kernel_2)
        /*0290*/ 	.word	0x00000000


	//----- nvinfo : EIATTR_MIN_STACK_SIZE
	.align		4
.L_109:
        /*0294*/ 	.byte	0x04, 0x12
        /*0296*/ 	.short	(.L_111 - .L_110)
	.align		4
.L_110:
        /*0298*/ 	.word	index@(tvmgen_default_fused_reshape_kernel)
        /*029c*/ 	.word	0x00000000


	//----- nvinfo : EIATTR_MIN_STACK_SIZE
	.align		4
.L_111:
        /*02a0*/ 	.byte	0x04, 0x12
        /*02a2*/ 	.short	(.L_113 - .L_112)
	.align		4
.L_112:
        /*02a4*/ 	.word	index@(tvmgen_default_fused_reshape_1_kernel)
        /*02a8*/ 	.word	0x00000000


	//----- nvinfo : EIATTR_MIN_STACK_SIZE
	.align		4
.L_113:
        /*02ac*/ 	.byte	0x04, 0x12
        /*02ae*/ 	.short	(.L_115 - .L_114)
	.align		4
.L_114:
        /*02b0*/ 	.word	index@(tvmgen_default_fused_nn_batch_matmul_kernel)
        /*02b4*/ 	.word	0x00000000


	//----- nvinfo : EIATTR_MIN_STACK_SIZE
	.align		4
.L_115:
        /*02b8*/ 	.byte	0x04, 0x12
        /*02ba*/ 	.short	(.L_117 - .L_116)
	.align		4
.L_116:
        /*02bc*/ 	.word	index@(tvmgen_default_fused_reshape_transpose_kernel)
        /*02c0*/ 	.word	0x00000000


	//----- nvinfo : EIATTR_MIN_STACK_SIZE
	.align		4
.L_117:
        /*02c4*/ 	.byte	0x04, 0x12
        /*02c6*/ 	.short	(.L_119 - .L_118)
	.align		4
.L_118:
        /*02c8*/ 	.word	index@(tvmgen_default_fused_multiply_strided_slice_negative_strided_slice_concatenate_multiply_add_exp_98b283a43dfeffd8__kernel)
        /*02cc*/ 	.word	0x00000000


	//----- nvinfo : EIATTR_MIN_STACK_SIZE
	.align		4
.L_119:
        /*02d0*/ 	.byte	0x04, 0x12
        /*02d2*/ 	.short	(.L_121 - .L_120)
	.align		4
.L_120:
        /*02d4*/ 	.word	index@(tvmgen_default_fused_nn_softmax_kernel_1)
        /*02d8*/ 	.word	0x00000000


	//----- nvinfo : EIATTR_MIN_STACK_SIZE
	.align		4
.L_121:
        /*02dc*/ 	.byte	0x04, 0x12
        /*02de*/ 	.short	(.L_123 - .L_122)
	.align		4
.L_122:
        /*02e0*/ 	.word	index@(tvmgen_default_fused_reshape_where_divide_kernel)
        /*02e4*/ 	.word	0x00000000


	//----- nvinfo : EIATTR_MIN_STACK_SIZE
	.align		4
.L_123:
        /*02e8*/ 	.byte	0x04, 0x12
        /*02ea*/ 	.short	(.L_125 - .L_124)
	.align		4
.L_124:
        /*02ec*/ 	.word	index@(tvmgen_default_fused_nn_dense_3_kernel)
        /*02f0*/ 	.word	0x00000000


	//----- nvinfo : EIATTR_MIN_STACK_SIZE
	.align		4
.L_125:
        /*02f4*/ 	.byte	0x04, 0x12
        /*02f6*/ 	.short	(.L_127 - .L_126)
	.align		4
.L_126:
        /*02f8*/ 	.word	index@(tvmgen_default_fused_nn_softmax_kernel)
        /*02fc*/ 	.word	0x00000000


	//----- nvinfo : EIATTR_MIN_STACK_SIZE
	.align		4
.L_127:
        /*0300*/ 	.byte	0x04, 0x12
        /*0302*/ 	.short	(.L_129 - .L_128)
	.align		4
.L_128:
        /*0304*/ 	.word	index@(tvmgen_default_fused_reshape_transpose_reshape_kernel)
        /*0308*/ 	.word	0x00000000


	//----- nvinfo : EIATTR_MIN_STACK_SIZE
	.align		4
.L_129:
        /*030c*/ 	.byte	0x04, 0x12
        /*030e*/ 	.short	(.L_131 - .L_130)
	.align		4
.L_130:
        /*0310*/ 	.word	index@(tvmgen_default_fused_reshape_transpose_1_kernel)
        /*0314*/ 	.word	0x00000000


	//----- nvinfo : EIATTR_MIN_STACK_SIZE
	.align		4
.L_131:
        /*0318*/ 	.byte	0x04, 0x12
        /*031a*/ 	.short	(.L_133 - .L_132)
	.align		4
.L_132:
        /*031c*/ 	.word	index@(tvmgen_default_fused_nn_dense_4_kernel)
        /*0320*/ 	.word	0x00000000


	//----- nvinfo : EIATTR_MIN_STACK_SIZE
	.align		4
.L_133:
        /*0324*/ 	.byte	0x04, 0x12
        /*0326*/ 	.short	(.L_135 - .L_134)
	.align		4
.L_134:
        /*0328*/ 	.word	index@(tvmgen_default_fused_nn_dense_1_kernel)
        /*032c*/ 	.word	0x00000000


	//----- nvinfo : EIATTR_MIN_STACK_SIZE
	.align		4
.L_135:
        /*0330*/ 	.byte	0x04, 0x12
        /*0332*/ 	.short	(.L_137 - .L_136)
	.align		4
.L_136:
        /*0334*/ 	.word	index@(tvmgen_default_fused_multiply_sum_kernel)
        /*0338*/ 	.word	0x00000000


	//----- nvinfo : EIATTR_MIN_STACK_SIZE
	.align		4
.L_137:
        /*033c*/ 	.byte	0x04, 0x12
        /*033e*/ 	.short	(.L_139 - .L_138)
	.align		4
.L_138:
        /*0340*/ 	.word	index@(tvmgen_default_fused_nn_batch_matmul_1_kernel)
        /*0344*/ 	.word	0x00000000


	//----- nvinfo : EIATTR_MIN_STACK_SIZE
	.align		4
.L_139:
        /*0348*/ 	.byte	0x04, 0x12
        /*034a*/ 	.short	(.L_141 - .L_140)
	.align		4
.L_140:
        /*034c*/ 	.word	index@(tvmgen_default_fused_nn_softmax_kernel_3)
        /*0350*/ 	.word	0x00000000


	//----- nvinfo : EIATTR_MIN_STACK_SIZE
	.align		4
.L_141:
        /*0354*/ 	.byte	0x04, 0x12
        /*0356*/ 	.short	(.L_143 - .L_142)
	.align		4
.L_142:
        /*0358*/ 	.word	index@(tvmgen_default_fused_less_add_where_take_kernel)
        /*035c*/ 	.word	0x00000000


	//----- nvinfo : EIATTR_MIN_STACK_SIZE
	.align		4
.L_143:
        /*0360*/ 	.byte	0x04, 0x12
        /*0362*/ 	.short	(.L_145 - .L_144)
	.align		4
.L_144:
        /*0364*/ 	.word	index@(tvmgen_default_fused_nn_dense_2_kernel)
        /*0368*/ 	.word	0x00000000


	//----- nvinfo : EIATTR_MIN_STACK_SIZE
	.align		4
.L_145:
        /*036c*/ 	.byte	0x04, 0x12
        /*036e*/ 	.short	(.L_147 - .L_146)
	.align		4
.L_146:
        /*0370*/ 	.word	index@(tvmgen_default_fused_reshape_sigmoid_multiply_reshape_multiply_reshape_kernel)
        /*0374*/ 	.word	0x00000000


	//----- nvinfo : EIATTR_MIN_STACK_SIZE
	.align		4
.L_147:
        /*0378*/ 	.byte	0x04, 0x12
        /*037a*/ 	.short	(.L_149 - .L_148)
	.align		4
.L_148:
        /*037c*/ 	.word	index@(tvmgen_default_fused_sqrt_multiply_add_divide_multiply_reshape_kernel)
        /*0380*/ 	.word	0x00000000


	//----- nvinfo : EIATTR_MIN_STACK_SIZE
	.align		4
.L_149:
        /*0384*/ 	.byte	0x04, 0x12
        /*0386*/ 	.short	(.L_151 - .L_150)
	.align		4
.L_150:
        /*0388*/ 	.word	index@(tvmgen_default_fused_reshape_add_kernel)
        /*038c*/ 	.word	0x00000000


	//----- nvinfo : EIATTR_MIN_STACK_SIZE
	.align		4
.L_151:
        /*0390*/ 	.byte	0x04, 0x12
        /*0392*/ 	.short	(.L_153 - .L_152)
	.align		4
.L_152:
        /*0394*/ 	.word	index@(tvmgen_default_fused_multiply_strided_slice_negative_strided_slice_concatenate_multiply_add_res_1bda687858ca57c0__kernel)
        /*0398*/ 	.word	0x00000000


	//----- nvinfo : EIATTR_MIN_STACK_SIZE
	.align		4
.L_153:
        /*039c*/ 	.byte	0x04, 0x12
        /*039e*/ 	.short	(.L_155 - .L_154)
	.align		4
.L_154:
        /*03a0*/ 	.word	index@(tvmgen_default_fused_nn_dense_kernel)
        /*03a4*/ 	.word	0x00000000


	//----- nvinfo : EIATTR_MIN_STACK_SIZE
	.align		4
.L_155:
        /*03a8*/ 	.byte	0x04, 0x12
        /*03aa*/ 	.short	(.L_157 - .L_156)
	.align		4
.L_156:
        /*03ac*/ 	.word	index@(tvmgen_default_fused_reshape_transpose_expand_dims_tile_reshape_transpose_kernel)
        /*03b0*/ 	.word	0x00000000
.L_157:


//--------------------- .nv.info.tvmgen_default_fused_nn_softmax_kernel_2 --------------------------
	.section	.nv.info.tvmgen_default_fused_nn_softmax_kernel_2,"",@"SHT_CUDA_INFO"
	.sectionflags	@""
	.align	4


	//----- nvinfo : EIATTR_CUDA_API_VERSION
	.align		4
        /*0000*/ 	.byte	0x04, 0x37
        /*0002*/ 	.short	(.L_159 - .L_158)
.L_158:
        /*0004*/ 	.word	0x0000007e


	//----- nvinfo : EIATTR_SW2861232_WAR
	.align		4
.L_159:
        /*0008*/ 	.byte	0x01, 0x35
	.zero		2


	//----- nvinfo : EIATTR_PARAM_CBANK
	.align		4
        /*000c*/ 	.byte	0x04, 0x0a
        /*000e*/ 	.short	(.L_161 - .L_160)
	.align		4
.L_160:
        /*0010*/ 	.word	index@(.nv.constant0.tvmgen_default_fused_nn_softmax_kernel_2)
        /*0014*/ 	.short	0x0160
        /*0016*/ 	.short	0x0010


	//----- nvinfo : EIATTR_CBANK_PARAM_SIZE
	.align		4
.L_161:
        /*0018*/ 	.byte	0x03, 0x19
        /*001a*/ 	.short	0x0010


	//----- nvinfo : EIATTR_KPARAM_INFO
	.align		4
        /*001c*/ 	.byte	0x04, 0x17
        /*001e*/ 	.short	(.L_163 - .L_162)
.L_162:
        /*0020*/ 	.word	0x00000000
        /*0024*/ 	.short	0x0001
        /*0026*/ 	.short	0x0008
        /*0028*/ 	.byte	0x00, 0xf0, 0x21, 0x00


	//----- nvinfo : EIATTR_KPARAM_INFO
	.align		4
.L_163:
        /*002c*/ 	.byte	0x04, 0x17
        /*002e*/ 	.short	(.L_165 - .L_164)
.L_164:
        /*0030*/ 	.word	0x00000000
        /*0034*/ 	.short	0x0000
        /*0036*/ 	.short	0x0000
        /*0038*/ 	.byte	0x00, 0xf0, 0x21, 0x00


	//----- nvinfo : EIATTR_MAXREG_COUNT
	.align		4
.L_165:
        /*003c*/ 	.byte	0x03, 0x1b
        /*003e*/ 	.short	0x0040


	//----- nvinfo : EIATTR_EXIT_INSTR_OFFSETS
	.align		4
        /*0040*/ 	.byte	0x04, 0x1c
        /*0042*/ 	.short	(.L_167 - .L_166)


	//   ....[0]....
.L_166:
        /*0044*/ 	.word	0x000010b0


	//----- nvinfo : EIATTR_MAX_THREADS
	.align		4
.L_167:
        /*0048*/ 	.byte	0x04, 0x05
        /*004a*/ 	.short	(.L_169 - .L_168)
.L_168:
        /*004c*/ 	.word	0x00000400
        /*0050*/ 	.word	0x00000001
        /*0054*/ 	.word	0x00000001
.L_169:


//--------------------- .nv.info.tvmgen_default_fused_reshape_kernel --------------------------
	.section	.nv.info.tvmgen_default_fused_reshape_kernel,"",@"SHT_CUDA_INFO"
	.sectionflags	@""
	.align	4


	//----- nvinfo : EIATTR_CUDA_API_VERSION
	.align		4
        /*0000*/ 	.byte	0x04, 0x37
        /*0002*/ 	.short	(.L_171 - .L_170)
.L_170:
        /*0004*/ 	.word	0x0000007e


	//----- nvinfo : EIATTR_SW2861232_WAR
	.align		4
.L_171:
        /*0008*/ 	.byte	0x01, 0x35
	.zero		2


	//----- nvinfo : EIATTR_PARAM_CBANK
	.align		4
        /*000c*/ 	.byte	0x04, 0x0a
        /*000e*/ 	.short	(.L_173 - .L_172)
	.align		4
.L_172:
        /*0010*/ 	.word	index@(.nv.constant0.tvmgen_default_fused_reshape_kernel)
        /*0014*/ 	.short	0x0160
        /*0016*/ 	.short	0x0010


	//----- nvinfo : EIATTR_CBANK_PARAM_SIZE
	.align		4
.L_173:
        /*0018*/ 	.byte	0x03, 0x19
        /*001a*/ 	.short	0x0010


	//----- nvinfo : EIATTR_KPARAM_INFO
	.align		4
        /*001c*/ 	.byte	0x04, 0x17
        /*001e*/ 	.short	(.L_175 - .L_174)
.L_174:
        /*0020*/ 	.word	0x00000000
        /*0024*/ 	.short	0x0001
        /*0026*/ 	.short	0x0008
        /*0028*/ 	.byte	0x00, 0xf0, 0x21, 0x00


	//----- nvinfo : EIATTR_KPARAM_INFO
	.align		4
.L_175:
        /*002c*/ 	.byte	0x04, 0x17
        /*002e*/ 	.short	(.L_177 - .L_176)
.L_176:
        /*0030*/ 	.word	0x00000000
        /*0034*/ 	.short	0x0000
        /*0036*/ 	.short	0x0000
        /*0038*/ 	.byte	0x00, 0xf0, 0x21, 0x00


	//----- nvinfo : EIATTR_MAXREG_COUNT
	.align		4
.L_177:
        /*003c*/ 	.byte	0x03, 0x1b
        /*003e*/ 	.short	0x0040


	//----- nvinfo : EIATTR_EXIT_INSTR_OFFSETS
	.align		4
        /*0040*/ 	.byte	0x04, 0x1c
        /*0042*/ 	.short	(.L_179 - .L_178)


	//   ....[0]....
.L_178:
        /*0044*/ 	.word	0x000000c0


	//----- nvinfo : EIATTR_MAX_THREADS
	.align		4
.L_179:
        /*0048*/ 	.byte	0x04, 0x05
        /*004a*/ 	.short	(.L_181 - .L_180)
.L_180:
        /*004c*/ 	.word	0x00000400
        /*0050*/ 	.word	0x00000001
        /*0054*/ 	.word	0x00000001
.L_181:


//--------------------- .nv.info.tvmgen_default_fused_reshape_1_kernel --------------------------
	.section	.nv.info.tvmgen_default_fused_reshape_1_kernel,"",@"SHT_CUDA_INFO"
	.sectionflags	@""
	.align	4


	//----- nvinfo : EIATTR_CUDA_API_VERSION
	.align		4
        /*0000*/ 	.byte	0x04, 0x37
        /*0002*/ 	.short	(.L_183 - .L_182)
.L_182:
        /*0004*/ 	.word	0x0000007e


	//----- nvinfo : EIATTR_SW2861232_WAR
	.align		4
.L_183:
        /*0008*/ 	.byte	0x01, 0x35
	.zero		2


	//----- nvinfo : EIATTR_PARAM_CBANK
	.align		4
        /*000c*/ 	.byte	0x04, 0x0a
        /*000e*/ 	.short	(.L_185 - .L_184)
	.align		4
.L_184:
        /*0010*/ 	.word	index@(.nv.constant0.tvmgen_default_fused_reshape_1_kernel)
        /*0014*/ 	.short	0x0160
        /*0016*/ 	.short	0x0010


	//----- nvinfo : EIATTR_CBANK_PARAM_SIZE
	.align		4
.L_185:
        /*0018*/ 	.byte	0x03, 0x19
        /*001a*/ 	.short	0x0010


	//----- nvinfo : EIATTR_KPARAM_INFO
	.align		4
        /*001c*/ 	.byte	0x04, 0x17
        /*001e*/ 	.short	(.L_187 - .L_186)
.L_186:
        /*0020*/ 	.word	0x00000000
        /*0024*/ 	.short	0x0001
        /*0026*/ 	.short	0x0008
        /*0028*/ 	.byte	0x00, 0xf0, 0x21, 0x00


	//----- nvinfo : EIATTR_KPARAM_INFO
	.align		4
.L_187:
        /*002c*/ 	.byte	0x04, 0x17
        /*002e*/ 	.short	(.L_189 - .L_188)
.L_188:
        /*0030*/ 	.word	0x00000000
        /*0034*/ 	.short	0x0000
        /*0036*/ 	.short	0x0000
        /*0038*/ 	.byte	0x00, 0xf0, 0x21, 0x00


	//----- nvinfo : EIATTR_MAXREG_COUNT
	.align		4
.L_189:
        /*003c*/ 	.byte	0x03, 0x1b
        /*003e*/ 	.short	0x0040


	//----- nvinfo : EIATTR_EXIT_INSTR_OFFSETS
	.align		4
        /*0040*/ 	.byte	0x04, 0x1c
        /*0042*/ 	.short	(.L_191 - .L_190)


	//   ....[0]....
.L_190:
        /*0044*/ 	.word	0x00000300


	//----- nvinfo : EIATTR_MAX_THREADS
	.align		4
.L_191:
        /*0048*/ 	.byte	0x04, 0x05
        /*004a*/ 	.short	(.L_193 - .L_192)
.L_192:
        /*004c*/ 	.word	0x00000400
        /*0050*/ 	.word	0x00000001
        /*0054*/ 	.word	0x00000001
.L_193:


//--------------------- .nv.info.tvmgen_default_fused_nn_batch_matmul_kernel --------------------------
	.section	.nv.info.tvmgen_default_fused_nn_batch_matmul_kernel,"",@"SHT_CUDA_INFO"
	.sectionflags	@""
	.align	4


	//----- nvinfo : EIATTR_CUDA_API_VERSION
	.align		4
        /*0000*/ 	.byte	0x04, 0x37
        /*0002*/ 	.short	(.L_195 - .L_194)
.L_194:
        /*0004*/ 	.word	0x0000007e


	//----- nvinfo : EIATTR_SW2861232_WAR
	.align		4
.L_195:
        /*0008*/ 	.byte	0x01, 0x35
	.zero		2


	//----- nvinfo : EIATTR_PARAM_CBANK
	.align		4
        /*000c*/ 	.byte	0x04, 0x0a
        /*000e*/ 	.short	(.L_197 - .L_196)
	.align		4
.L_196:
        /*0010*/ 	.word	index@(.nv.constant0.tvmgen_default_fused_nn_batch_matmul_kernel)
        /*0014*/ 	.short	0x0160
        /*0016*/ 	.short	0x0018


	//----- nvinfo : EIATTR_CBANK_PARAM_SIZE
	.align		4
.L_197:
        /*0018*/ 	.byte	0x03, 0x19
        /*001a*/ 	.short	0x0018


	//----- nvinfo : EIATTR_KPARAM_INFO
	.align		4
        /*001c*/ 	.byte	0x04, 0x17
        /*001e*/ 	.short	(.L_199 - .L_198)
.L_198:
        /*0020*/ 	.word	0x00000000
        /*0024*/ 	.short	0x0002
        /*0026*/ 	.short	0x0010
        /*0028*/ 	.byte	0x00, 0xf0, 0x21, 0x00


	//----- nvinfo : EIATTR_KPARAM_INFO
	.align		4
.L_199:
        /*002c*/ 	.byte	0x04, 0x17
        /*002e*/ 	.short	(.L_201 - .L_200)
.L_200:
        /*0030*/ 	.word	0x00000000
        /*0034*/ 	.short	0x0001
        /*0036*/ 	.short	0x0008
        /*0038*/ 	.byte	0x00, 0xf0, 0x21, 0x00


	//----- nvinfo : EIATTR_KPARAM_INFO
	.align		4
.L_201:
        /*003c*/ 	.byte	0x04, 0x17
        /*003e*/ 	.short	(.L_203 - .L_202)
.L_202:
        /*0040*/ 	.word	0x00000000
        /*0044*/ 	.short	0x0000
        /*0046*/ 	.short	0x0000
        /*0048*/ 	.byte	0x00, 0xf0, 0x21, 0x00


	//----- nvinfo : EIATTR_MAXREG_COUNT
	.align		4
.L_203:
        /*004c*/ 	.byte	0x03, 0x1b
        /*004e*/ 	.short	0x00ff


	//----- nvinfo : EIATTR_EXIT_INSTR_OFFSETS
	.align		4
        /*0050*/ 	.byte	0x04, 0x1c
        /*0052*/ 	.short	(.L_205 - .L_204)


	//   ....[0]....
.L_204:
        /*0054*/ 	.word	0x00002d80


	//----- nvinfo : EIATTR_CTAIDZ_USED
	.align		4
.L_205:
        /*0058*/ 	.byte	0x01, 0x04
	.zero		2


	//----- nvinfo : EIATTR_MAX_THREADS
	.align		4
        /*005c*/ 	.byte	0x04, 0x05
        /*005e*/ 	.short	(.L_207 - .L_206)
.L_206:
        /*0060*/ 	.word	0x00000040
        /*0064*/ 	.word	0x00000001
        /*0068*/ 	.word	0x00000001
.L_207:


//--------------------- .nv.info.tvmgen_default_fused_reshape_transpose_kernel --------------------------
	.section	.nv.info.tvmgen_default_fused_reshape_transpose_kernel,"",@"SHT_CUDA_INFO"
	.sectionflags	@""
	.align	4


	//----- nvinfo : EIATTR_CUDA_API_VERSION
	.align		4
        /*0000*/ 	.byte	0x04, 0x37
        /*0002*/ 	.short	(.L_209 - .L_208)
.L_208:
        /*0004*/ 	.word	0x0000007e


	//----- nvinfo : EIATTR_SW2861232_WAR
	.align		4
.L_209:
        /*0008*/ 	.byte	0x01, 0x35
	.zero		2


	//----- nvinfo : EIATTR_PARAM_CBANK
	.align		4
        /*000c*/ 	.byte	0x04, 0x0a
        /*000e*/ 	.short	(.L_211 - .L_210)
	.align		4
.L_210:
        /*0010*/ 	.word	index@(.nv.constant0.tvmgen_default_fused_reshape_transpose_kernel)
        /*0014*/ 	.short	0x0160
        /*0016*/ 	.short	0x0010


	//----- nvinfo : EIATTR_CBANK_PARAM_SIZE
	.align		4
.L_211:
        /*0018*/ 	.byte	0x03, 0x19
        /*001a*/ 	.short	0x0010


	//----- nvinfo : EIATTR_KPARAM_INFO
	.align		4
        /*001c*/ 	.byte	0x04, 0x17
        /*001e*/ 	.short	(.L_213 - .L_212)
.L_212:
        /*0020*/ 	.word	0x00000000
        /*0024*/ 	.short	0x0001
        /*0026*/ 	.short	0x0008
        /*0028*/ 	.byte	0x00, 0xf0, 0x21, 0x00


	//----- nvinfo : EIATTR_KPARAM_INFO
	.align		4
.L_213:
        /*002c*/ 	.byte	0x04, 0x17
        /*002e*/ 	.short	(.L_215 - .L_214)
.L_214:
        /*0030*/ 	.word	0x00000000
        /*0034*/ 	.short	0x0000
        /*0036*/ 	.short	0x0000
        /*0038*/ 	.byte	0x00, 0xf0, 0x21, 0x00


	//----- nvinfo : EIATTR_MAXREG_COUNT
	.align		4
.L_215:
        /*003c*/ 	.byte	0x03, 0x1b
        /*003e*/ 	.short	0x0040


	//----- nvinfo : EIATTR_EXIT_INSTR_OFFSETS
	.align		4
        /*0040*/ 	.byte	0x04, 0x1c
        /*0042*/ 	.short	(.L_217 - .L_216)


	//   ....[0]....
.L_216:
        /*0044*/ 	.word	0x00000130


	//----- nvinfo : EIATTR_MAX_THREADS
	.align		4
.L_217:
        /*0048*/ 	.byte	0x04, 0x05
        /*004a*/ 	.short	(.L_219 - .L_218)
.L_218:
        /*004c*/ 	.word	0x00000400
        /*0050*/ 	.word	0x00000001
        /*0054*/ 	.word	0x00000001
.L_219:


//--------------------- .nv.info.tvmgen_default_fused_multiply_strided_slice_negative_strided_slice_concatenate_multiply_add_exp_98b283a43dfeffd8__kernel --------------------------
	.section	.nv.info.tvmgen_default_fused_multiply_strided_slice_negative_strided_slice_concatenate_multiply_add_exp_98b283a43dfeffd8__kernel,"",@"SHT_CUDA_INFO"
	.sectionflags	@""
	.align	4


	//----- nvinfo : EIATTR_CUDA_API_VERSION
	.align		4
        /*0000*/ 	.byte	0x04, 0x37
        /*0002*/ 	.short	(.L_221 - .L_220)
.L_220:
        /*0004*/ 	.word	0x0000007e


	//----- nvinfo : EIATTR_SW2861232_WAR
	.align		4
.L_221:
        /*0008*/ 	.byte	0x01, 0x35
	.zero		2


	//----- nvinfo : EIATTR_PARAM_CBANK
	.align		4
        /*000c*/ 	.byte	0x04, 0x0a
        /*000e*/ 	.short	(.L_223 - .L_222)
	.align		4
.L_222:
        /*0010*/ 	.word	index@(.nv.constant0.tvmgen_default_fused_multiply_strided_slice_negative_strided_slice_concatenate_multiply_add_exp_98b283a43dfeffd8__kernel)
        /*0014*/ 	.short	0x0160
        /*0016*/ 	.short	0x0020


	//----- nvinfo : EIATTR_CBANK_PARAM_SIZE
	.align		4
.L_223:
        /*0018*/ 	.byte	0x03, 0x19
        /*001a*/ 	.short	0x0020


	//----- nvinfo : EIATTR_KPARAM_INFO
	.align		4
        /*001c*/ 	.byte	0x04, 0x17
        /*001e*/ 	.short	(.L_225 - .L_224)
.L_224:
        /*0020*/ 	.word	0x00000000
        /*0024*/ 	.short	0x0003
        /*0026*/ 	.short	0x0018
        /*0028*/ 	.byte	0x00, 0xf0, 0x21, 0x00


	//----- nvinfo : EIATTR_KPARAM_INFO
	.align		4
.L_225:
        /*002c*/ 	.byte	0x04, 0x17
        /*002e*/ 	.short	(.L_227 - .L_226)
.L_226:
        /*0030*/ 	.word	0x00000000
        /*0034*/ 	.short	0x0002
        /*0036*/ 	.short	0x0010
        /*0038*/ 	.byte	0x00, 0xf0, 0x21, 0x00


	//----- nvinfo : EIATTR_KPARAM_INFO
	.align		4
.L_227:
        /*003c*/ 	.byte	0x04, 0x17
        /*003e*/ 	.short	(.L_229 - .L_228)
.L_228:
        /*0040*/ 	.word	0x00000000
        /*0044*/ 	.short	0x0001
        /*0046*/ 	.short	0x0008
        /*0048*/ 	.byte	0x00, 0xf0, 0x21, 0x00


	//----- nvinfo : EIATTR_KPARAM_INFO
	.align		4
.L_229:
        /*004c*/ 	.byte	0x04, 0x17
        /*004e*/ 	.short	(.L_231 - .L_230)
.L_230:
        /*0050*/ 	.word	0x00000000
        /*0054*/ 	.short	0x0000
        /*0056*/ 	.short	0x0000
        /*0058*/ 	.byte	0x00, 0xf0, 0x21, 0x00


	//----- nvinfo : EIATTR_MAXREG_COUNT
	.align		4
.L_231:
        /*005c*/ 	.byte	0x03, 0x1b
        /*005e*/ 	.short	0x0040


	//----- nvinfo : EIATTR_EXIT_INSTR_OFFSETS
	.align		4
        /*0060*/ 	.byte	0x04, 0x1c
        /*0062*/ 	.short	(.L_233 - .L_232)


	//   ....[0]....
.L_232:
        /*0064*/ 	.word	0x000001a0


	//----- nvinfo : EIATTR_MAX_THREADS
	.align		4
.L_233:
        /*0068*/ 	.byte	0x04, 0x05
        /*006a*/ 	.short	(.L_235 - .L_234)
.L_234:
        /*006c*/ 	.word	0x00000400
        /*0070*/ 	.word	0x00000001
        /*0074*/ 	.word	0x00000001
.L_235:


//--------------------- .nv.info.tvmgen_default_fused_nn_softmax_kernel_1 --------------------------
	.section	.nv.info.tvmgen_default_fused_nn_softmax_kernel_1,"",@"SHT_CUDA_INFO"
	.sectionflags	@""
	.align	4


	//----- nvinfo : EIATTR_CUDA_API_VERSION
	.align		4
        /*0000*/ 	.byte	0x04, 0x37
        /*0002*/ 	.short	(.L_237 - .L_236)
.L_236:
        /*0004*/ 	.word	0x0000007e


	//----- nvinfo : EIATTR_SW2861232_WAR
	.align		4
.L_237:
        /*0008*/ 	.byte	0x01, 0x35
	.zero		2


	//----- nvinfo : EIATTR_PARAM_CBANK
	.align		4
        /*000c*/ 	.byte	0x04, 0x0a
        /*000e*/ 	.short	(.L_239 - .L_238)
	.align		4
.L_238:
        /*0010*/ 	.word	index@(.nv.constant0.tvmgen_default_fused_nn_softmax_kernel_1)
        /*0014*/ 	.short	0x0160
        /*0016*/ 	.short	0x0018


	//----- nvinfo : EIATTR_CBANK_PARAM_SIZE
	.align		4
.L_239:
        /*0018*/ 	.byte	0x03, 0x19
        /*001a*/ 	.short	0x0018


	//----- nvinfo : EIATTR_KPARAM_INFO
	.align		4
        /*001c*/ 	.byte	0x04, 0x17
        /*001e*/ 	.short	(.L_241 - .L_240)
.L_240:
        /*0020*/ 	.word	0x00000000
        /*0024*/ 	.short	0x0002
        /*0026*/ 	.short	0x0010
        /*0028*/ 	.byte	0x00, 0xf0, 0x21, 0x00


	//----- nvinfo : EIATTR_KPARAM_INFO
	.align		4
.L_241:
        /*002c*/ 	.byte	0x04, 0x17
        /*002e*/ 	.short	(.L_243 - .L_242)
.L_242:
        /*0030*/ 	.word	0x00000000
        /*0034*/ 	.short	0x0001
        /*0036*/ 	.short	0x0008
        /*0038*/ 	.byte	0x00, 0xf0, 0x21, 0x00


	//----- nvinfo : EIATTR_KPARAM_INFO
	.align		4
.L_243:
        /*003c*/ 	.byte	0x04, 0x17
        /*003e*/ 	.short	(.L_245 - .L_244)
.L_244:
        /*0040*/ 	.word	0x00000000
        /*0044*/ 	.short	0x0000
        /*0046*/ 	.short	0x0000
        /*0048*/ 	.byte	0x00, 0xf0, 0x21, 0x00


	//----- nvinfo : EIATTR_MAXREG_COUNT
	.align		4
.L_245:
        /*004c*/ 	.byte	0x03, 0x1b
        /*004e*/ 	.short	0x0040


	//----- nvinfo : EIATTR_EXIT_INSTR_OFFSETS
	.align		4
        /*0050*/ 	.byte	0x04, 0x1c
        /*0052*/ 	.short	(.L_247 - .L_246)


	//   ....[0]....
.L_246:
        /*0054*/ 	.word	0x000001d0


	//----- nvinfo : EIATTR_MAX_THREADS
	.align		4
.L_247:
        /*0058*/ 	.byte	0x04, 0x05
        /*005a*/ 	.short	(.L_249 - .L_248)
.L_248:
        /*005c*/ 	.word	0x00000400
        /*0060*/ 	.word	0x00000001
        /*0064*/ 	.word	0x00000001
.L_249:


//--------------------- .nv.info.tvmgen_default_fused_reshape_where_divide_kernel --------------------------
	.section	.nv.info.tvmgen_default_fused_reshape_where_divide_kernel,"",@"SHT_CUDA_INFO"
	.sectionflags	@""
	.align	4


	//----- nvinfo : EIATTR_CUDA_API_VERSION
	.align		4
        /*0000*/ 	.byte	0x04, 0x37
        /*0002*/ 	.short	(.L_251 - .L_250)
.L_250:
        /*0004*/ 	.word	0x0000007e


	//----- nvinfo : EIATTR_SW2861232_WAR
	.align		4
.L_251:
        /*0008*/ 	.byte	0x01, 0x35
	.zero		2


	//----- nvinfo : EIATTR_PARAM_CBANK
	.align		4
        /*000c*/ 	.byte	0x04, 0x0a
        /*000e*/ 	.short	(.L_253 - .L_252)
	.align		4
.L_252:
        /*0010*/ 	.word	index@(.nv.constant0.tvmgen_default_fused_reshape_where_divide_kernel)
        /*0014*/ 	.short	0x0160
        /*0016*/ 	.short	0x0018


	//----- nvinfo : EIATTR_CBANK_PARAM_SIZE
	.align		4
.L_253:
        /*0018*/ 	.byte	0x03, 0x19
        /*001a*/ 	.short	0x0018


	//----- nvinfo : EIATTR_KPARAM_INFO
	.align		4
        /*001c*/ 	.byte	0x04, 0x17
        /*001e*/ 	.short	(.L_255 - .L_254)
.L_254:
        /*0020*/ 	.word	0x00000000
        /*0024*/ 	.short	0x0002
        /*0026*/ 	.short	0x0010
        /*0028*/ 	.byte	0x00, 0xf0, 0x21, 0x00


	//----- nvinfo : EIATTR_KPARAM_INFO
	.align		4
.L_255:
        /*002c*/ 	.byte	0x04, 0x17
        /*002e*/ 	.short	(.L_257 - .L_256)
.L_256:
        /*0030*/ 	.word	0x00000000
        /*0034*/ 	.short	0x0001
        /*0036*/ 	.short	0x0008
        /*0038*/ 	.byte	0x00, 0xf0, 0x21, 0x00


	//----- nvinfo : EIATTR_KPARAM_INFO
	.align		4
.L_257:
        /*003c*/ 	.byte	0x04, 0x17
        /*003e*/ 	.short	(.L_259 - .L_258)
.L_258:
        /*0040*/ 	.word	0x00000000
        /*0044*/ 	.short	0x0000
        /*0046*/ 	.short	0x0000
        /*0048*/ 	.byte	0x00, 0xf0, 0x21, 0x00


	//----- nvinfo : EIATTR_MAXREG_COUNT
	.align		4
.L_259:
        /*004c*/ 	.byte	0x03, 0x1b
        /*004e*/ 	.short	0x0040


	//----- nvinfo : EIATTR_EXIT_INSTR_OFFSETS
	.align		4
        /*0050*/ 	.byte	0x04, 0x1c
        /*0052*/ 	.short	(.L_261 - .L_260)


	//   ....[0]....
.L_260:
        /*0054*/ 	.word	0x00000170


	//----- nvinfo : EIATTR_MAX_THREADS
	.align		4
.L_261:
        /*0058*/ 	.byte	0x04, 0x05
        /*005a*/ 	.short	(.L_263 - .L_262)
.L_262:
        /*005c*/ 	.word	0x00000400
        /*0060*/ 	.word	0x00000001
        /*0064*/ 	.word	0x00000001
.L_263:


//--------------------- .nv.info.tvmgen_default_fused_nn_dense_3_kernel --------------------------
	.section	.nv.info.tvmgen_default_fused_nn_dense_3_kernel,"",@"SHT_CUDA_INFO"
	.sectionflags	@""
	.align	4


	//----- nvinfo : EIATTR_CUDA_API_VERSION
	.align		4
        /*0000*/ 	.byte	0x04, 0x37
        /*0002*/ 	.short	(.L_265 - .L_264)
.L_264:
        /*0004*/ 	.word	0x0000007e


	//----- nvinfo : EIATTR_SW2861232_WAR
	.align		4
.L_265:
        /*0008*/ 	.byte	0x01, 0x35
	.zero		2


	//----- nvinfo : EIATTR_PARAM_CBANK
	.align		4
        /*000c*/ 	.byte	0x04, 0x0a
        /*000e*/ 	.short	(.L_267 - .L_266)
	.align		4
.L_266:
        /*0010*/ 	.word	index@(.nv.constant0.tvmgen_default_fused_nn_dense_3_kernel)
        /*0014*/ 	.short	0x0160
        /*0016*/ 	.short	0x0018


	//----- nvinfo : EIATTR_CBANK_PARAM_SIZE
	.align		4
.L_267:
        /*0018*/ 	.byte	0x03, 0x19
        /*001a*/ 	.short	0x0018


	//----- nvinfo : EIATTR_KPARAM_INFO
	.align		4
        /*001c*/ 	.byte	0x04, 0x17
        /*001e*/ 	.short	(.L_269 - .L_268)
.L_268:
        /*0020*/ 	.word	0x00000000
        /*0024*/ 	.short	0x0002
        /*0026*/ 	.short	0x0010
        /*0028*/ 	.byte	0x00, 0xf0, 0x21, 0x00


	//----- nvinfo : EIATTR_KPARAM_INFO
	.align		4
.L_269:
        /*002c*/ 	.byte	0x04, 0x17
        /*002e*/ 	.short	(.L_271 - .L_270)
.L_270:
        /*0030*/ 	.word	0x00000000
        /*0034*/ 	.short	0x0001
        /*0036*/ 	.short	0x0008
        /*0038*/ 	.byte	0x00, 0xf0, 0x21, 0x00


	//----- nvinfo : EIATTR_KPARAM_INFO
	.align		4
.L_271:
        /*003c*/ 	.byte	0x04, 0x17
        /*003e*/ 	.short	(.L_273 - .L_272)
.L_272:
        /*0040*/ 	.word	0x00000000
        /*0044*/ 	.short	0x0000
        /*0046*/ 	.short	0x0000
        /*0048*/ 	.byte	0x00, 0xf0, 0x21, 0x00


	//----- nvinfo : EIATTR_MAXREG_COUNT
	.align		4
.L_273:
        /*004c*/ 	.byte	0x03, 0x1b
        /*004e*/ 	.short	0x00ff


	//----- nvinfo : EIATTR_COOP_GROUP_MASK_REGIDS
	.align		4
        /*0050*/ 	.byte	0x04, 0x29
        /*0052*/ 	.short	(.L_275 - .L_274)


	//   ....[0]....
.L_274:
        /*0054*/ 	.word	0x05000003


	//   ....[1]....
        /*0058*/ 	.word	0x05000003


	//   ....[2]....
        /*005c*/ 	.word	0x05000003


	//   ....[3]....
        /*0060*/ 	.word	0x05000003


	//   ....[4]....
        /*0064*/ 	.word	0x05000003


	//   ....[5]....
        /*0068*/ 	.word	0x05000002


	//----- nvinfo : EIATTR_COOP_GROUP_INSTR_OFFSETS
	.align		4
.L_275:
        /*006c*/ 	.byte	0x04, 0x28
        /*006e*/ 	.short	(.L_277 - .L_276)


	//   ....[0]....
.L_276:
        /*0070*/ 	.word	0x000004b0


	//   ....[1]....
        /*0074*/ 	.word	0x000004d0


	//   ....[2]....
        /*0078*/ 	.word	0x00000500


	//   ....[3]....
        /*007c*/ 	.word	0x00000520


	//   ....[4]....
        /*0080*/ 	.word	0x00000550


	//   ....[5]....
        /*0084*/ 	.word	0x000005b0


	//----- nvinfo : EIATTR_EXIT_INSTR_OFFSETS
	.align		4
.L_277:
        /*0088*/ 	.byte	0x04, 0x1c
        /*008a*/ 	.short	(.L_279 - .L_278)


	//   ....[0]....
.L_278:
        /*008c*/ 	.word	0x000005f0


	//   ....[1]....
        /*0090*/ 	.word	0x00000650


	//----- nvinfo : EIATTR_MAX_THREADS
	.align		4
.L_279:
        /*0094*/ 	.byte	0x04, 0x05
        /*0096*/ 	.short	(.L_281 - .L_280)
.L_280:
        /*0098*/ 	.word	0x00000040
        /*009c*/ 	.word	0x00000001
        /*00a0*/ 	.word	0x00000001
.L_281:


//--------------------- .nv.info.tvmgen_default_fused_nn_softmax_kernel --------------------------
	.section	.nv.info.tvmgen_default_fused_nn_softmax_kernel,"",@"SHT_CUDA_INFO"
	.sectionflags	@""
	.align	4


	//----- nvinfo : EIATTR_CUDA_API_VERSION
	.align		4
        /*0000*/ 	.byte	0x04, 0x37
        /*0002*/ 	.short	(.L_283 - .L_282)
.L_282:
        /*0004*/ 	.word	0x0000007e


	//----- nvinfo : EIATTR_SW2861232_WAR
	.align		4
.L_283:
        /*0008*/ 	.byte	0x01, 0x35
	.zero		2


	//----- nvinfo : EIATTR_PARAM_CBANK
	.align		4
        /*000c*/ 	.byte	0x04, 0x0a
        /*000e*/ 	.short	(.L_285 - .L_284)
	.align		4
.L_284:
        /*0010*/ 	.word	index@(.nv.constant0.tvmgen_default_fused_nn_softmax_kernel)
        /*0014*/ 	.short	0x0160
        /*0016*/ 	.short	0x0010


	//----- nvinfo : EIATTR_CBANK_PARAM_SIZE
	.align		4
.L_285:
        /*0018*/ 	.byte	0x03, 0x19
        /*001a*/ 	.short	0x0010


	//----- nvinfo : EIATTR_KPARAM_INFO
	.align		4
        /*001c*/ 	.byte	0x04, 0x17
        /*001e*/ 	.short	(.L_287 - .L_286)
.L_286:
        /*0020*/ 	.word	0x00000000
        /*0024*/ 	.short	0x0001
        /*0026*/ 	.short	0x0008
        /*0028*/ 	.byte	0x00, 0xf0, 0x21, 0x00


	//----- nvinfo : EIATTR_KPARAM_INFO
	.align		4
.L_287:
        /*002c*/ 	.byte	0x04, 0x17
        /*002e*/ 	.short	(.L_289 - .L_288)
.L_288:
        /*0030*/ 	.word	0x00000000
        /*0034*/ 	.short	0x0000
        /*0036*/ 	.short	0x0000
        /*0038*/ 	.byte	0x00, 0xf0, 0x21, 0x00


	//----- nvinfo : EIATTR_MAXREG_COUNT
	.align		4
.L_289:
        /*003c*/ 	.byte	0x03, 0x1b
        /*003e*/ 	.short	0x0040


	//----- nvinfo : EIATTR_EXIT_INSTR_OFFSETS
	.align		4
        /*0040*/ 	.byte	0x04, 0x1c
        /*0042*/ 	.short	(.L_291 - .L_290)


	//   ....[0]....
.L_290:
        /*0044*/ 	.word	0x000010c0


	//----- nvinfo : EIATTR_MAX_THREADS
	.align		4
.L_291:
        /*0048*/ 	.byte	0x04, 0x05
        /*004a*/ 	.short	(.L_293 - .L_292)
.L_292:
        /*004c*/ 	.word	0x00000400
        /*0050*/ 	.word	0x00000001
        /*0054*/ 	.word	0x00000001
.L_293:


//--------------------- .nv.info.tvmgen_default_fused_reshape_transpose_reshape_kernel --------------------------
	.section	.nv.info.tvmgen_default_fused_reshape_transpose_reshape_kernel,"",@"SHT_CUDA_INFO"
	.sectionflags	@""
	.align	4


	//----- nvinfo : EIATTR_CUDA_API_VERSION
	.align		4
        /*0000*/ 	.byte	0x04, 0x37
        /*0002*/ 	.short	(.L_295 - .L_294)
.L_294:
        /*0004*/ 	.word	0x0000007e


	//----- nvinfo : EIATTR_SW2861232_WAR
	.align		4
.L_295:
        /*0008*/ 	.byte	0x01, 0x35
	.zero		2


	//----- nvinfo : EIATTR_PARAM_CBANK
	.align		4
        /*000c*/ 	.byte	0x04, 0x0a
        /*000e*/ 	.short	(.L_297 - .L_296)
	.align		4
.L_296:
        /*0010*/ 	.word	index@(.nv.constant0.tvmgen_default_fused_reshape_transpose_reshape_kernel)
        /*0014*/ 	.short	0x0160
        /*0016*/ 	.short	0x0010


	//----- nvinfo : EIATTR_CBANK_PARAM_SIZE
	.align		4
.L_297:
        /*0018*/ 	.byte	0x03, 0x19
        /*001a*/ 	.short	0x0010


	//----- nvinfo : EIATTR_KPARAM_INFO
	.align		4
        /*001c*/ 	.byte	0x04, 0x17
        /*001e*/ 	.short	(.L_299 - .L_298)
.L_298:
        /*0020*/ 	.word	0x00000000
        /*0024*/ 	.short	0x0001
        /*0026*/ 	.short	0x0008
        /*0028*/ 	.byte	0x00, 0xf0, 0x21, 0x00


	//----- nvinfo : EIATTR_KPARAM_INFO
	.align		4
.L_299:
        /*002c*/ 	.byte	0x04, 0x17
        /*002e*/ 	.short	(.L_301 - .L_300)
.L_300:
        /*0030*/ 	.word	0x00000000
        /*0034*/ 	.short	0x0000
        /*0036*/ 	.short	0x0000
        /*0038*/ 	.byte	0x00, 0xf0, 0x21, 0x00


	//----- nvinfo : EIATTR_MAXREG_COUNT
	.align		4
.L_301:
        /*003c*/ 	.byte	0x03, 0x1b
        /*003e*/ 	.short	0x0040


	//----- nvinfo : EIATTR_EXIT_INSTR_OFFSETS
	.align		4
        /*0040*/ 	.byte	0x04, 0x1c
        /*0042*/ 	.short	(.L_303 - .L_302)


	//   ....[0]....
.L_302:
        /*0044*/ 	.word	0x00000130


	//----- nvinfo : EIATTR_MAX_THREADS
	.align		4
.L_303:
        /*0048*/ 	.byte	0x04, 0x05
        /*004a*/ 	.short	(.L_305 - .L_304)
.L_304:
        /*004c*/ 	.word	0x00000400
        /*0050*/ 	.word	0x00000001
        /*0054*/ 	.word	0x00000001
.L_305:


//--------------------- .nv.info.tvmgen_default_fused_reshape_transpose_1_kernel --------------------------
	.section	.nv.info.tvmgen_default_fused_reshape_transpose_1_kernel,"",@"SHT_CUDA_INFO"
	.sectionflags	@""
	.align	4


	//----- nvinfo : EIATTR_CUDA_API_VERSION
	.align		4
        /*0000*/ 	.byte	0x04, 0x37
        /*0002*/ 	.short	(.L_307 - .L_306)
.L_306:
        /*0004*/ 	.word	0x0000007e


	//----- nvinfo : EIATTR_SW2861232_WAR
	.align		4
.L_307:
        /*0008*/ 	.byte	0x01, 0x35
	.zero		2


	//----- nvinfo : EIATTR_PARAM_CBANK
	.align		4
        /*000c*/ 	.byte	0x04, 0x0a
        /*000e*/ 	.short	(.L_309 - .L_308)
	.align		4
.L_308:
        /*0010*/ 	.word	index@(.nv.constant0.tvmgen_default_fused_reshape_transpose_1_kernel)
        /*0014*/ 	.short	0x0160
        /*0016*/ 	.short	0x0010


	//----- nvinfo : EIATTR_CBANK_PARAM_SIZE
	.align		4
.L_309:
        /*0018*/ 	.byte	0x03, 0x19
        /*001a*/ 	.short	0x0010


	//----- nvinfo : EIATTR_KPARAM_INFO
	.align		4
        /*001c*/ 	.byte	0x04, 0x17
        /*001e*/ 	.short	(.L_311 - .L_310)
.L_310:
        /*0020*/ 	.word	0x00000000
        /*0024*/ 	.short	0x0001
        /*0026*/ 	.short	0x0008
        /*0028*/ 	.byte	0x00, 0xf0, 0x21, 0x00


	//----- nvinfo : EIATTR_KPARAM_INFO
	.align		4
.L_311:
        /*002c*/ 	.byte	0x04, 0x17
        /*002e*/ 	.short	(.L_313 - .L_312)
.L_312:
        /*0030*/ 	.word	0x00000000
        /*0034*/ 	.short	0x0000
        /*0036*/ 	.short	0x0000
        /*0038*/ 	.byte	0x00, 0xf0, 0x21, 0x00


	//----- nvinfo : EIATTR_MAXREG_COUNT
	.align		4
.L_313:
        /*003c*/ 	.byte	0x03, 0x1b
        /*003e*/ 	.short	0x0040


	//----- nvinfo : EIATTR_EXIT_INSTR_OFFSETS
	.align		4
        /*0040*/ 	.byte	0x04, 0x1c
        /*0042*/ 	.short	(.L_315 - .L_314)


	//   ....[0]....
.L_314:
        /*0044*/ 	.word	0x00000130


	//----- nvinfo : EIATTR_MAX_THREADS
	.align		4
.L_315:
        /*0048*/ 	.byte	0x04, 0x05
        /*004a*/ 	.short	(.L_317 - .L_316)
.L_316:
        /*004c*/ 	.word	0x00000400
        /*0050*/ 	.word	0x00000001
        /*0054*/ 	.word	0x00000001
.L_317:


//--------------------- .nv.info.tvmgen_default_fused_nn_dense_4_kernel --------------------------
	.section	.nv.info.tvmgen_default_fused_nn_dense_4_kernel,"",@"SHT_CUDA_INFO"
	.sectionflags	@""
	.align	4


	//----- nvinfo : EIATTR_CUDA_API_VERSION
	.align		4
        /*0000*/ 	.byte	0x04, 0x37
        /*0002*/ 	.short	(.L_319 - .L_318)
.L_318:
        /*0004*/ 	.word	0x0000007e


	//----- nvinfo : EIATTR_SW2861232_WAR
	.align		4
.L_319:
        /*0008*/ 	.byte	0x01, 0x35
	.zero		2


	//----- nvinfo : EIATTR_PARAM_CBANK
	.align		4
        /*000c*/ 	.byte	0x04, 0x0a
        /*000e*/ 	.short	(.L_321 - .L_320)
	.align		4
.L_320:
        /*0010*/ 	.word	index@(.nv.constant0.tvmgen_default_fused_nn_dense_4_kernel)
        /*0014*/ 	.short	0x0160
        /*0016*/ 	.short	0x0018


	//----- nvinfo : EIATTR_CBANK_PARAM_SIZE
	.align		4
.L_321:
        /*0018*/ 	.byte	0x03, 0x19
        /*001a*/ 	.short	0x0018


	//----- nvinfo : EIATTR_KPARAM_INFO
	.align		4
        /*001c*/ 	.byte	0x04, 0x17
        /*001e*/ 	.short	(.L_323 - .L_322)
.L_322:
        /*0020*/ 	.word	0x00000000
        /*0024*/ 	.short	0x0002
        /*0026*/ 	.short	0x0010
        /*0028*/ 	.byte	0x00, 0xf0, 0x21, 0x00


	//----- nvinfo : EIATTR_KPARAM_INFO
	.align		4
.L_323:
        /*002c*/ 	.byte	0x04, 0x17
        /*002e*/ 	.short	(.L_325 - .L_324)
.L_324:
        /*0030*/ 	.word	0x00000000
        /*0034*/ 	.short	0x0001
        /*0036*/ 	.short	0x0008
        /*0038*/ 	.byte	0x00, 0xf0, 0x21, 0x00


	//----- nvinfo : EIATTR_KPARAM_INFO
	.align		4
.L_325:
        /*003c*/ 	.byte	0x04, 0x17
        /*003e*/ 	.short	(.L_327 - .L_326)
.L_326:
        /*0040*/ 	.word	0x00000000
        /*0044*/ 	.short	0x0000
        /*0046*/ 	.short	0x0000
        /*0048*/ 	.byte	0x00, 0xf0, 0x21, 0x00


	//----- nvinfo : EIATTR_MAXREG_COUNT
	.align		4
.L_327:
        /*004c*/ 	.byte	0x03, 0x1b
        /*004e*/ 	.short	0x00ff


	//----- nvinfo : EIATTR_COOP_GROUP_MASK_REGIDS
	.align		4
        /*0050*/ 	.byte	0x04, 0x29
        /*0052*/ 	.short	(.L_329 - .L_328)


	//   ....[0]....
.L_328:
        /*0054*/ 	.word	0x05000000


	//   ....[1]....
        /*0058*/ 	.word	0x05000000


	//   ....[2]....
        /*005c*/ 	.word	0x05000000


	//   ....[3]....
        /*0060*/ 	.word	0x05000000


	//   ....[4]....
        /*0064*/ 	.word	0x05000000


	//   ....[5]....
        /*0068*/ 	.word	0x05000002


	//----- nvinfo : EIATTR_COOP_GROUP_INSTR_OFFSETS
	.align		4
.L_329:
        /*006c*/ 	.byte	0x04, 0x28
        /*006e*/ 	.short	(.L_331 - .L_330)


	//   ....[0]....
.L_330:
        /*0070*/ 	.word	0x000006b0


	//   ....[1]....
        /*0074*/ 	.word	0x000006d0


	//   ....[2]....
        /*0078*/ 	.word	0x000006f0


	//   ....[3]....
        /*007c*/ 	.word	0x00000710


	//   ....[4]....
        /*0080*/ 	.word	0x00000740


	//   ....[5]....
        /*0084*/ 	.word	0x000007d0


	//----- nvinfo : EIATTR_EXIT_INSTR_OFFSETS
	.align		4
.L_331:
        /*0088*/ 	.byte	0x04, 0x1c
        /*008a*/ 	.short	(.L_333 - .L_332)


	//   ....[0]....
.L_332:
        /*008c*/ 	.word	0x00000810


	//   ....[1]....
        /*0090*/ 	.word	0x00000860


	//----- nvinfo : EIATTR_MAX_THREADS
	.align		4
.L_333:
        /*0094*/ 	.byte	0x04, 0x05
        /*0096*/ 	.short	(.L_335 - .L_334)
.L_334:
        /*0098*/ 	.word	0x00000040
        /*009c*/ 	.word	0x00000001
        /*00a0*/ 	.word	0x00000001
.L_335:


//--------------------- .nv.info.tvmgen_default_fused_nn_dense_1_kernel --------------------------
	.section	.nv.info.tvmgen_default_fused_nn_dense_1_kernel,"",@"SHT_CUDA_INFO"
	.sectionflags	@""
	.align	4


	//----- nvinfo : EIATTR_CUDA_API_VERSION
	.align		4
        /*0000*/ 	.byte	0x04, 0x37
        /*0002*/ 	.short	(.L_337 - .L_336)
.L_336:
        /*0004*/ 	.word	0x0000007e


	//----- nvinfo : EIATTR_SW2861232_WAR
	.align		4
.L_337:
        /*0008*/ 	.byte	0x01, 0x35
	.zero		2


	//----- nvinfo : EIATTR_PARAM_CBANK
	.align		4
        /*000c*/ 	.byte	0x04, 0x0a
        /*000e*/ 	.short	(.L_339 - .L_338)
	.align		4
.L_338:
        /*0010*/ 	.word	index@(.nv.constant0.tvmgen_default_fused_nn_dense_1_kernel)
        /*0014*/ 	.short	0x0160
        /*0016*/ 	.short	0x0018


	//----- nvinfo : EIATTR_CBANK_PARAM_SIZE
	.align		4
.L_339:
        /*0018*/ 	.byte	0x03, 0x19
        /*001a*/ 	.short	0x0018


	//----- nvinfo : EIATTR_KPARAM_INFO
	.align		4
        /*001c*/ 	.byte	0x04, 0x17
        /*001e*/ 	.short	(.L_341 - .L_340)
.L_340:
        /*0020*/ 	.word	0x00000000
        /*0024*/ 	.short	0x0002
        /*0026*/ 	.short	0x0010
        /*0028*/ 	.byte	0x00, 0xf0, 0x21, 0x00


	//----- nvinfo : EIATTR_KPARAM_INFO
	.align		4
.L_341:
        /*002c*/ 	.byte	0x04, 0x17
        /*002e*/ 	.short	(.L_343 - .L_342)
.L_342:
        /*0030*/ 	.word	0x00000000
        /*0034*/ 	.short	0x0001
        /*0036*/ 	.short	0x0008
        /*0038*/ 	.byte	0x00, 0xf0, 0x21, 0x00


	//----- nvinfo : EIATTR_KPARAM_INFO
	.align		4
.L_343:
        /*003c*/ 	.byte	0x04, 0x17
        /*003e*/ 	.short	(.L_345 - .L_344)
.L_344:
        /*0040*/ 	.word	0x00000000
        /*0044*/ 	.short	0x0000
        /*0046*/ 	.short	0x0000
        /*0048*/ 	.byte	0x00, 0xf0, 0x21, 0x00


	//----- nvinfo : EIATTR_MAXREG_COUNT
	.align		4
.L_345:
        /*004c*/ 	.byte	0x03, 0x1b
        /*004e*/ 	.short	0x00ff


	//----- nvinfo : EIATTR_COOP_GROUP_MASK_REGIDS
	.align		4
        /*0050*/ 	.byte	0x04, 0x29
        /*0052*/ 	.short	(.L_347 - .L_346)


	//   ....[0]....
.L_346:
        /*0054*/ 	.word	0x05000000


	//   ....[1]....
        /*0058*/ 	.word	0x05000000


	//   ....[2]....
        /*005c*/ 	.word	0x05000000


	//   ....[3]....
        /*0060*/ 	.word	0x05000000


	//   ....[4]....
        /*0064*/ 	.word	0x05000000


	//   ....[5]....
        /*0068*/ 	.word	0x05000002


	//----- nvinfo : EIATTR_COOP_GROUP_INSTR_OFFSETS
	.align		4
.L_347:
        /*006c*/ 	.byte	0x04, 0x28
        /*006e*/ 	.short	(.L_349 - .L_348)


	//   ....[0]....
.L_348:
        /*0070*/ 	.word	0x000006b0


	//   ....[1]....
        /*0074*/ 	.word	0x000006d0


	//   ....[2]....
        /*0078*/ 	.word	0x000006f0


	//   ....[3]....
        /*007c*/ 	.word	0x00000710


	//   ....[4]....
        /*0080*/ 	.word	0x00000740


	//   ....[5]....
        /*0084*/ 	.word	0x000007d0


	//----- nvinfo : EIATTR_EXIT_INSTR_OFFSETS
	.align		4
.L_349:
        /*0088*/ 	.byte	0x04, 0x1c
        /*008a*/ 	.short	(.L_351 - .L_350)


	//   ....[0]....
.L_350:
        /*008c*/ 	.word	0x00000810


	//   ....[1]....
        /*0090*/ 	.word	0x00000860


	//----- nvinfo : EIATTR_MAX_THREADS
	.align		4
.L_351:
        /*0094*/ 	.byte	0x04, 0x05
        /*0096*/ 	.short	(.L_353 - .L_352)
.L_352:
        /*0098*/ 	.word	0x00000040
        /*009c*/ 	.word	0x00000001
        /*00a0*/ 	.word	0x00000001
.L_353:


//--------------------- .nv.info.tvmgen_default_fused_multiply_sum_kernel --------------------------
	.section	.nv.info.tvmgen_default_fused_multiply_sum_kernel,"",@"SHT_CUDA_INFO"
	.sectionflags	@""
	.align	4


	//----- nvinfo : EIATTR_CUDA_API_VERSION
	.align		4
        /*0000*/ 	.byte	0x04, 0x37
        /*0002*/ 	.short	(.L_355 - .L_354)
.L_354:
        /*0004*/ 	.word	0x0000007e


	//----- nvinfo : EIATTR_SW2861232_WAR
	.align		4
.L_355:
        /*0008*/ 	.byte	0x01, 0x35
	.zero		2


	//----- nvinfo : EIATTR_PARAM_CBANK
	.align		4
        /*000c*/ 	.byte	0x04, 0x0a
        /*000e*/ 	.short	(.L_357 - .L_356)
	.align		4
.L_356:
        /*0010*/ 	.word	index@(.nv.constant0.tvmgen_default_fused_multiply_sum_kernel)
        /*0014*/ 	.short	0x0160
        /*0016*/ 	.short	0x0010


	//----- nvinfo : EIATTR_CBANK_PARAM_SIZE
	.align		4
.L_357:
        /*0018*/ 	.byte	0x03, 0x19
        /*001a*/ 	.short	0x0010


	//----- nvinfo : EIATTR_KPARAM_INFO
	.align		4
        /*001c*/ 	.byte	0x04, 0x17
        /*001e*/ 	.short	(.L_359 - .L_358)
.L_358:
        /*0020*/ 	.word	0x00000000
        /*0024*/ 	.short	0x0001
        /*0026*/ 	.short	0x0008
        /*0028*/ 	.byte	0x00, 0xf0, 0x21, 0x00


	//----- nvinfo : EIATTR_KPARAM_INFO
	.align		4
.L_359:
        /*002c*/ 	.byte	0x04, 0x17
        /*002e*/ 	.short	(.L_361 - .L_360)
.L_360:
        /*0030*/ 	.word	0x00000000
        /*0034*/ 	.short	0x0000
        /*0036*/ 	.short	0x0000
        /*0038*/ 	.byte	0x00, 0xf0, 0x21, 0x00


	//----- nvinfo : EIATTR_MAXREG_COUNT
	.align		4
.L_361:
        /*003c*/ 	.byte	0x03, 0x1b
        /*003e*/ 	.short	0x0040


	//----- nvinfo : EIATTR_COOP_GROUP_MASK_REGIDS
	.align		4
        /*0040*/ 	.byte	0x04, 0x29
        /*0042*/ 	.short	(.L_363 - .L_362)


	//   ....[0]....
.L_362:
        /*0044*/ 	.word	0x05000000


	//   ....[1]....
        /*0048*/ 	.word	0x05000000


	//   ....[2]....
        /*004c*/ 	.word	0x05000000


	//   ....[3]....
        /*0050*/ 	.word	0x05000000


	//   ....[4]....
        /*0054*/ 	.word	0x05000000


	//   ....[5]....
        /*0058*/ 	.word	0x05000000


	//----- nvinfo : EIATTR_COOP_GROUP_INSTR_OFFSETS
	.align		4
.L_363:
        /*005c*/ 	.byte	0x04, 0x28
        /*005e*/ 	.short	(.L_365 - .L_364)


	//   ....[0]....
.L_364:
        /*0060*/ 	.word	0x000008a0


	//   ....[1]....
        /*0064*/ 	.word	0x000008c0


	//   ....[2]....
        /*0068*/ 	.word	0x000008e0


	//   ....[3]....
        /*006c*/ 	.word	0x00000900


	//   ....[4]....
        /*0070*/ 	.word	0x00000930


	//   ....[5]....
        /*0074*/ 	.word	0x00000960


	//----- nvinfo : EIATTR_EXIT_INSTR_OFFSETS
	.align		4
.L_365:
        /*0078*/ 	.byte	0x04, 0x1c
        /*007a*/ 	.short	(.L_367 - .L_366)


	//   ....[0]....
.L_366:
        /*007c*/ 	.word	0x00000970


	//   ....[1]....
        /*0080*/ 	.word	0x000009b0


	//----- nvinfo : EIATTR_MAX_THREADS
	.align		4
.L_367:
        /*0084*/ 	.byte	0x04, 0x05
        /*0086*/ 	.short	(.L_369 - .L_368)
.L_368:
        /*0088*/ 	.word	0x00000400
        /*008c*/ 	.word	0x00000001
        /*0090*/ 	.word	0x00000001
.L_369:


//--------------------- .nv.info.tvmgen_default_fused_nn_batch_matmul_1_kernel --------------------------
	.section	.nv.info.tvmgen_default_fused_nn_batch_matmul_1_kernel,"",@"SHT_CUDA_INFO"
	.sectionflags	@""
	.align	4


	//----- nvinfo : EIATTR_CUDA_API_VERSION
	.align		4
        /*0000*/ 	.byte	0x04, 0x37
        /*0002*/ 	.short	(.L_371 - .L_370)
.L_370:
        /*0004*/ 	.word	0x0000007e


	//----- nvinfo : EIATTR_SW2861232_WAR
	.align		4
.L_371:
        /*0008*/ 	.byte	0x01, 0x35
	.zero		2


	//----- nvinfo : EIATTR_PARAM_CBANK
	.align		4
        /*000c*/ 	.byte	0x04, 0x0a
        /*000e*/ 	.short	(.L_373 - .L_372)
	.align		4
.L_372:
        /*0010*/ 	.word	index@(.nv.constant0.tvmgen_default_fused_nn_batch_matmul_1_kernel)
        /*0014*/ 	.short	0x0160
        /*0016*/ 	.short	0x0018


	//----- nvinfo : EIATTR_CBANK_PARAM_SIZE
	.align		4
.L_373:
        /*0018*/ 	.byte	0x03, 0x19
        /*001a*/ 	.short	0x0018


	//----- nvinfo : EIATTR_KPARAM_INFO
	.align		4
        /*001c*/ 	.byte	0x04, 0x17
        /*001e*/ 	.short	(.L_375 - .L_374)
.L_374:
        /*0020*/ 	.word	0x00000000
        /*0024*/ 	.short	0x0002
        /*0026*/ 	.short	0x0010
        /*0028*/ 	.byte	0x00, 0xf0, 0x21, 0x00


	//----- nvinfo : EIATTR_KPARAM_INFO
	.align		4
.L_375:
        /*002c*/ 	.byte	0x04, 0x17
        /*002e*/ 	.short	(.L_377 - .L_376)
.L_376:
        /*0030*/ 	.word	0x00000000
        /*0034*/ 	.short	0x0001
        /*0036*/ 	.short	0x0008
        /*0038*/ 	.byte	0x00, 0xf0, 0x21, 0x00


	//----- nvinfo : EIATTR_KPARAM_INFO
	.align		4
.L_377:
        /*003c*/ 	.byte	0x04, 0x17
        /*003e*/ 	.short	(.L_379 - .L_378)
.L_378:
        /*0040*/ 	.word	0x00000000
        /*0044*/ 	.short	0x0000
        /*0046*/ 	.short	0x0000
        /*0048*/ 	.byte	0x00, 0xf0, 0x21, 0x00


	//----- nvinfo : EIATTR_MAXREG_COUNT
	.align		4
.L_379:
        /*004c*/ 	.byte	0x03, 0x1b
        /*004e*/ 	.short	0x00ff


	//----- nvinfo : EIATTR_EXIT_INSTR_OFFSETS
	.align		4
        /*0050*/ 	.byte	0x04, 0x1c
        /*0052*/ 	.short	(.L_381 - .L_380)


	//   ....[0]....
.L_380:
        /*0054*/ 	.word	0x00002d70


	//----- nvinfo : EIATTR_CTAIDZ_USED
	.align		4
.L_381:
        /*0058*/ 	.byte	0x01, 0x04
	.zero		2


	//----- nvinfo : EIATTR_MAX_THREADS
	.align		4
        /*005c*/ 	.byte	0x04, 0x05
        /*005e*/ 	.short	(.L_383 - .L_382)
.L_382:
        /*0060*/ 	.word	0x00000040
        /*0064*/ 	.word	0x00000001
        /*0068*/ 	.word	0x00000001
.L_383:


//--------------------- .nv.info.tvmgen_default_fused_nn_softmax_kernel_3 --------------------------
	.section	.nv.info.tvmgen_default_fused_nn_softmax_kernel_3,"",@"SHT_CUDA_INFO"
	.sectionflags	@""
	.align	4


	//----- nvinfo : EIATTR_CUDA_API_VERSION
	.align		4
        /*0000*/ 	.byte	0x04, 0x37
        /*0002*/ 	.short	(.L_385 - .L_384)
.L_384:
        /*0004*/ 	.word	0x0000007e


	//----- nvinfo : EIATTR_SW2861232_WAR
	.align		4
.L_385:
        /*0008*/ 	.byte	0x01, 0x35
	.zero		2


	//----- nvinfo : EIATTR_PARAM_CBANK
	.align		4
        /*000c*/ 	.byte	0x04, 0x0a
        /*000e*/ 	.short	(.L_387 - .L_386)
	.align		4
.L_386:
        /*0010*/ 	.word	index@(.nv.constant0.tvmgen_default_fused_nn_softmax_kernel_3)
        /*0014*/ 	.short	0x0160
        /*0016*/ 	.short	0x0018


	//----- nvinfo : EIATTR_CBANK_PARAM_SIZE
	.align		4
.L_387:
        /*0018*/ 	.byte	0x03, 0x19
        /*001a*/ 	.short	0x0018


	//----- nvinfo : EIATTR_KPARAM_INFO
	.align		4
        /*001c*/ 	.byte	0x04, 0x17
        /*001e*/ 	.short	(.L_389 - .L_388)
.L_388:
        /*0020*/ 	.word	0x00000000
        /*0024*/ 	.short	0x0002
        /*0026*/ 	.short	0x0010
        /*0028*/ 	.byte	0x00, 0xf0, 0x21, 0x00


	//----- nvinfo : EIATTR_KPARAM_INFO
	.align		4
.L_389:
        /*002c*/ 	.byte	0x04, 0x17
        /*002e*/ 	.short	(.L_391 - .L_390)
.L_390:
        /*0030*/ 	.word	0x00000000
        /*0034*/ 	.short	0x0001
        /*0036*/ 	.short	0x0008
        /*0038*/ 	.byte	0x00, 0xf0, 0x21, 0x00


	//----- nvinfo : EIATTR_KPARAM_INFO
	.align		4
.L_391:
        /*003c*/ 	.byte	0x04, 0x17
        /*003e*/ 	.short	(.L_393 - .L_392)
.L_392:
        /*0040*/ 	.word	0x00000000
        /*0044*/ 	.short	0x0000
        /*0046*/ 	.short	0x0000
        /*0048*/ 	.byte	0x00, 0xf0, 0x21, 0x00


	//----- nvinfo : EIATTR_MAXREG_COUNT
	.align		4
.L_393:
        /*004c*/ 	.byte	0x03, 0x1b
        /*004e*/ 	.short	0x0040


	//----- nvinfo : EIATTR_EXIT_INSTR_OFFSETS
	.align		4
        /*0050*/ 	.byte	0x04, 0x1c
        /*0052*/ 	.short	(.L_395 - .L_394)


	//   ....[0]....
.L_394:
        /*0054*/ 	.word	0x000002b0


	//----- nvinfo : EIATTR_MAX_THREADS
	.align		4
.L_395:
        /*0058*/ 	.byte	0x04, 0x05
        /*005a*/ 	.short	(.L_397 - .L_396)
.L_396:
        /*005c*/ 	.word	0x00000400
        /*0060*/ 	.word	0x00000001
        /*0064*/ 	.word	0x00000001


	//----- nvinfo : EIATTR_CRS_STACK_SIZE
	.align		4
.L_397:
        /*0068*/ 	.byte	0x04, 0x1e
        /*006a*/ 	.short	(.L_399 - .L_398)
.L_398:
        /*006c*/ 	.word	0x00000000
.L_399:


//--------------------- .nv.info.tvmgen_default_fused_less_add_where_take_kernel --------------------------
	.section	.nv.info.tvmgen_default_fused_less_add_where_take_kernel,"",@"SHT_CUDA_INFO"
	.sectionflags	@""
	.align	4


	//----- nvinfo : EIATTR_CUDA_API_VERSION
	.align		4
        /*0000*/ 	.byte	0x04, 0x37
        /*0002*/ 	.short	(.L_401 - .L_400)
.L_400:
        /*0004*/ 	.word	0x0000007e


	//----- nvinfo : EIATTR_SW2861232_WAR
	.align		4
.L_401:
        /*0008*/ 	.byte	0x01, 0x35
	.zero		2


	//----- nvinfo : EIATTR_PARAM_CBANK
	.align		4
        /*000c*/ 	.byte	0x04, 0x0a
        /*000e*/ 	.short	(.L_403 - .L_402)
	.align		4
.L_402:
        /*0010*/ 	.word	index@(.nv.constant0.tvmgen_default_fused_less_add_where_take_kernel)
        /*0014*/ 	.short	0x0160
        /*0016*/ 	.short	0x0018


	//----- nvinfo : EIATTR_CBANK_PARAM_SIZE
	.align		4
.L_403:
        /*0018*/ 	.byte	0x03, 0x19
        /*001a*/ 	.short	0x0018


	//----- nvinfo : EIATTR_KPARAM_INFO
	.align		4
        /*001c*/ 	.byte	0x04, 0x17
        /*001e*/ 	.short	(.L_405 - .L_404)
.L_404:
        /*0020*/ 	.word	0x00000000
        /*0024*/ 	.short	0x0002
        /*0026*/ 	.short	0x0010
        /*0028*/ 	.byte	0x00, 0xf0, 0x21, 0x00


	//----- nvinfo : EIATTR_KPARAM_INFO
	.align		4
.L_405:
        /*002c*/ 	.byte	0x04, 0x17
        /*002e*/ 	.short	(.L_407 - .L_406)
.L_406:
        /*0030*/ 	.word	0x00000000
        /*0034*/ 	.short	0x0001
        /*0036*/ 	.short	0x0008
        /*0038*/ 	.byte	0x00, 0xf0, 0x21, 0x00


	//----- nvinfo : EIATTR_KPARAM_INFO
	.align		4
.L_407:
        /*003c*/ 	.byte	0x04, 0x17
        /*003e*/ 	.short	(.L_409 - .L_408)
.L_408:
        /*0040*/ 	.word	0x00000000
        /*0044*/ 	.short	0x0000
        /*0046*/ 	.short	0x0000
        /*0048*/ 	.byte	0x00, 0xf0, 0x21, 0x00


	//----- nvinfo : EIATTR_MAXREG_COUNT
	.align		4
.L_409:
        /*004c*/ 	.byte	0x03, 0x1b
        /*004e*/ 	.short	0x0040


	//----- nvinfo : EIATTR_EXIT_INSTR_OFFSETS
	.align		4
        /*0050*/ 	.byte	0x04, 0x1c
        /*0052*/ 	.short	(.L_411 - .L_410)


	//   ....[0]....
.L_410:
        /*0054*/ 	.word	0x00000220


	//----- nvinfo : EIATTR_MAX_THREADS
	.align		4
.L_411:
        /*0058*/ 	.byte	0x04, 0x05
        /*005a*/ 	.short	(.L_413 - .L_412)
.L_412:
        /*005c*/ 	.word	0x00000400
        /*0060*/ 	.word	0x00000001
        /*0064*/ 	.word	0x00000001
.L_413:


//--------------------- .nv.info.tvmgen_default_fused_nn_dense_2_kernel --------------------------
	.section	.nv.info.tvmgen_default_fused_nn_dense_2_kernel,"",@"SHT_CUDA_INFO"
	.sectionflags	@""
	.align	4


	//----- nvinfo : EIATTR_CUDA_API_VERSION
	.align		4
        /*0000*/ 	.byte	0x04, 0x37
        /*0002*/ 	.short	(.L_415 - .L_414)
.L_414:
        /*0004*/ 	.word	0x0000007e


	//----- nvinfo : EIATTR_SW2861232_WAR
	.align		4
.L_415:
        /*0008*/ 	.byte	0x01, 0x35
	.zero		2


	//----- nvinfo : EIATTR_PARAM_CBANK
	.align		4
        /*000c*/ 	.byte	0x04, 0x0a
        /*000e*/ 	.short	(.L_417 - .L_416)
	.align		4
.L_416:
        /*0010*/ 	.word	index@(.nv.constant0.tvmgen_default_fused_nn_dense_2_kernel)
        /*0014*/ 	.short	0x0160
        /*0016*/ 	.short	0x0018


	//----- nvinfo : EIATTR_CBANK_PARAM_SIZE
	.align		4
.L_417:
        /*0018*/ 	.byte	0x03, 0x19
        /*001a*/ 	.short	0x0018


	//----- nvinfo : EIATTR_KPARAM_INFO
	.align		4
        /*001c*/ 	.byte	0x04, 0x17
        /*001e*/ 	.short	(.L_419 - .L_418)
.L_418:
        /*0020*/ 	.word	0x00000000
        /*0024*/ 	.short	0x0002
        /*0026*/ 	.short	0x0010
        /*0028*/ 	.byte	0x00, 0xf0, 0x21, 0x00


	//----- nvinfo : EIATTR_KPARAM_INFO
	.align		4
.L_419:
        /*002c*/ 	.byte	0x04, 0x17
        /*002e*/ 	.short	(.L_421 - .L_420)
.L_420:
        /*0030*/ 	.word	0x00000000
        /*0034*/ 	.short	0x0001
        /*0036*/ 	.short	0x0008
        /*0038*/ 	.byte	0x00, 0xf0, 0x21, 0x00


	//----- nvinfo : EIATTR_KPARAM_INFO
	.align		4
.L_421:
        /*003c*/ 	.byte	0x04, 0x17
        /*003e*/ 	.short	(.L_423 - .L_422)
.L_422:
        /*0040*/ 	.word	0x00000000
        /*0044*/ 	.short	0x0000
        /*0046*/ 	.short	0x0000
        /*0048*/ 	.byte	0x00, 0xf0, 0x21, 0x00


	//----- nvinfo : EIATTR_MAXREG_COUNT
	.align		4
.L_423:
        /*004c*/ 	.byte	0x03, 0x1b
        /*004e*/ 	.short	0x00ff


	//----- nvinfo : EIATTR_COOP_GROUP_MASK_REGIDS
	.align		4
        /*0050*/ 	.byte	0x04, 0x29
        /*0052*/ 	.short	(.L_425 - .L_424)


	//   ....[0]....
.L_424:
        /*0054*/ 	.word	0x05000000


	//   ....[1]....
        /*0058*/ 	.word	0x05000000


	//   ....[2]....
        /*005c*/ 	.word	0x05000000


	//   ....[3]....
        /*0060*/ 	.word	0x05000000


	//   ....[4]....
        /*0064*/ 	.word	0x05000000


	//   ....[5]....
        /*0068*/ 	.word	0x05000002


	//----- nvinfo : EIATTR_COOP_GROUP_INSTR_OFFSETS
	.align		4
.L_425:
        /*006c*/ 	.byte	0x04, 0x28
        /*006e*/ 	.short	(.L_427 - .L_426)


	//   ....[0]....
.L_426:
        /*0070*/ 	.word	0x000006b0


	//   ....[1]....
        /*0074*/ 	.word	0x000006d0


	//   ....[2]....
        /*0078*/ 	.word	0x000006f0


	//   ....[3]....
        /*007c*/ 	.word	0x00000710


	//   ....[4]....
        /*0080*/ 	.word	0x00000740


	//   ....[5]....
        /*0084*/ 	.word	0x000007d0


	//----- nvinfo : EIATTR_EXIT_INSTR_OFFSETS
	.align		4
.L_427:
        /*0088*/ 	.byte	0x04, 0x1c
        /*008a*/ 	.short	(.L_429 - .L_428)


	//   ....[0]....
.L_428:
        /*008c*/ 	.word	0x00000810


	//   ....[1]....
        /*0090*/ 	.word	0x00000860


	//----- nvinfo : EIATTR_MAX_THREADS
	.align		4
.L_429:
        /*0094*/ 	.byte	0x04, 0x05
        /*0096*/ 	.short	(.L_431 - .L_430)
.L_430:
        /*0098*/ 	.word	0x00000040
        /*009c*/ 	.word	0x00000001
        /*00a0*/ 	.word	0x00000001
.L_431:


//--------------------- .nv.info.tvmgen_default_fused_reshape_sigmoid_multiply_reshape_multiply_reshape_kernel --------------------------
	.section	.nv.info.tvmgen_default_fused_reshape_sigmoid_multiply_reshape_multiply_reshape_kernel,"",@"SHT_CUDA_INFO"
	.sectionflags	@""
	.align	4


	//----- nvinfo : EIATTR_CUDA_API_VERSION
	.align		4
        /*0000*/ 	.byte	0x04, 0x37
        /*0002*/ 	.short	(.L_433 - .L_432)
.L_432:
        /*0004*/ 	.word	0x0000007e


	//----- nvinfo : EIATTR_SW2861232_WAR
	.align		4
.L_433:
        /*0008*/ 	.byte	0x01, 0x35
	.zero		2


	//----- nvinfo : EIATTR_PARAM_CBANK
	.align		4
        /*000c*/ 	.byte	0x04, 0x0a
        /*000e*/ 	.short	(.L_435 - .L_434)
	.align		4
.L_434:
        /*0010*/ 	.word	index@(.nv.constant0.tvmgen_default_fused_reshape_sigmoid_multiply_reshape_multiply_reshape_kernel)
        /*0014*/ 	.short	0x0160
        /*0016*/ 	.short	0x0018


	//----- nvinfo : EIATTR_CBANK_PARAM_SIZE
	.align		4
.L_435:
        /*0018*/ 	.byte	0x03, 0x19
        /*001a*/ 	.short	0x0018


	//----- nvinfo : EIATTR_KPARAM_INFO
	.align		4
        /*001c*/ 	.byte	0x04, 0x17
        /*001e*/ 	.short	(.L_437 - .L_436)
.L_436:
        /*0020*/ 	.word	0x00000000
        /*0024*/ 	.short	0x0002
        /*0026*/ 	.short	0x0010
        /*0028*/ 	.byte	0x00, 0xf0, 0x21, 0x00


	//----- nvinfo : EIATTR_KPARAM_INFO
	.align		4
.L_437:
        /*002c*/ 	.byte	0x04, 0x17
        /*002e*/ 	.short	(.L_439 - .L_438)
.L_438:
        /*0030*/ 	.word	0x00000000
        /*0034*/ 	.short	0x0001
        /*0036*/ 	.short	0x0008
        /*0038*/ 	.byte	0x00, 0xf0, 0x21, 0x00


	//----- nvinfo : EIATTR_KPARAM_INFO
	.align		4
.L_439:
        /*003c*/ 	.byte	0x04, 0x17
        /*003e*/ 	.short	(.L_441 - .L_440)
.L_440:
        /*0040*/ 	.word	0x00000000
        /*0044*/ 	.short	0x0000
        /*0046*/ 	.short	0x0000
        /*0048*/ 	.byte	0x00, 0xf0, 0x21, 0x00


	//----- nvinfo : EIATTR_MAXREG_COUNT
	.align		4
.L_441:
        /*004c*/ 	.byte	0x03, 0x1b
        /*004e*/ 	.short	0x0040


	//----- nvinfo : EIATTR_EXIT_INSTR_OFFSETS
	.align		4
        /*0050*/ 	.byte	0x04, 0x1c
        /*0052*/ 	.short	(.L_443 - .L_442)


	//   ....[0]....
.L_442:
        /*0054*/ 	.word	0x00000700


	//----- nvinfo : EIATTR_MAX_THREADS
	.align		4
.L_443:
        /*0058*/ 	.byte	0x04, 0x05
        /*005a*/ 	.short	(.L_445 - .L_444)
.L_444:
        /*005c*/ 	.word	0x00000400
        /*0060*/ 	.word	0x00000001
        /*0064*/ 	.word	0x00000001


	//----- nvinfo : EIATTR_CRS_STACK_SIZE
	.align		4
.L_445:
        /*0068*/ 	.byte	0x04, 0x1e
        /*006a*/ 	.short	(.L_447 - .L_446)
.L_446:
        /*006c*/ 	.word	0x00000000
.L_447:


//--------------------- .nv.info.tvmgen_default_fused_sqrt_multiply_add_divide_multiply_reshape_kernel --------------------------
	.section	.nv.info.tvmgen_default_fused_sqrt_multiply_add_divide_multiply_reshape_kernel,"",@"SHT_CUDA_INFO"
	.sectionflags	@""
	.align	4


	//----- nvinfo : EIATTR_CUDA_API_VERSION
	.align		4
        /*0000*/ 	.byte	0x04, 0x37
        /*0002*/ 	.short	(.L_449 - .L_448)
.L_448:
        /*0004*/ 	.word	0x0000007e


	//----- nvinfo : EIATTR_SW2861232_WAR
	.align		4
.L_449:
        /*0008*/ 	.byte	0x01, 0x35
	.zero		2


	//----- nvinfo : EIATTR_PARAM_CBANK
	.align		4
        /*000c*/ 	.byte	0x04, 0x0a
        /*000e*/ 	.short	(.L_451 - .L_450)
	.align		4
.L_450:
        /*0010*/ 	.word	index@(.nv.constant0.tvmgen_default_fused_sqrt_multiply_add_divide_multiply_reshape_kernel)
        /*0014*/ 	.short	0x0160
        /*0016*/ 	.short	0x0020


	//----- nvinfo : EIATTR_CBANK_PARAM_SIZE
	.align		4
.L_451:
        /*0018*/ 	.byte	0x03, 0x19
        /*001a*/ 	.short	0x0020


	//----- nvinfo : EIATTR_KPARAM_INFO
	.align		4
        /*001c*/ 	.byte	0x04, 0x17
        /*001e*/ 	.short	(.L_453 - .L_452)
.L_452:
        /*0020*/ 	.word	0x00000000
        /*0024*/ 	.short	0x0003
        /*0026*/ 	.short	0x0018
        /*0028*/ 	.byte	0x00, 0xf0, 0x21, 0x00


	//----- nvinfo : EIATTR_KPARAM_INFO
	.align		4
.L_453:
        /*002c*/ 	.byte	0x04, 0x17
        /*002e*/ 	.short	(.L_455 - .L_454)
.L_454:
        /*0030*/ 	.word	0x00000000
        /*0034*/ 	.short	0x0002
        /*0036*/ 	.short	0x0010
        /*0038*/ 	.byte	0x00, 0xf0, 0x21, 0x00


	//----- nvinfo : EIATTR_KPARAM_INFO
	.align		4
.L_455:
        /*003c*/ 	.byte	0x04, 0x17
        /*003e*/ 	.short	(.L_457 - .L_456)
.L_456:
        /*0040*/ 	.word	0x00000000
        /*0044*/ 	.short	0x0001
        /*0046*/ 	.short	0x0008
        /*0048*/ 	.byte	0x00, 0xf0, 0x21, 0x00


	//----- nvinfo : EIATTR_KPARAM_INFO
	.align		4
.L_457:
        /*004c*/ 	.byte	0x04, 0x17
        /*004e*/ 	.short	(.L_459 - .L_458)
.L_458:
        /*0050*/ 	.word	0x00000000
        /*0054*/ 	.short	0x0000
        /*0056*/ 	.short	0x0000
        /*0058*/ 	.byte	0x00, 0xf0, 0x21, 0x00


	//----- nvinfo : EIATTR_MAXREG_COUNT
	.align		4
.L_459:
        /*005c*/ 	.byte	0x03, 0x1b
        /*005e*/ 	.short	0x0040


	//----- nvinfo : EIATTR_EXIT_INSTR_OFFSETS
	.align		4
        /*0060*/ 	.byte	0x04, 0x1c
        /*0062*/ 	.short	(.L_461 - .L_460)


	//   ....[0]....
.L_460:
        /*0064*/ 	.word	0x000002f0


	//----- nvinfo : EIATTR_MAX_THREADS
	.align		4
.L_461:
        /*0068*/ 	.byte	0x04, 0x05
        /*006a*/ 	.short	(.L_463 - .L_462)
.L_462:
        /*006c*/ 	.word	0x00000400
        /*0070*/ 	.word	0x00000001
        /*0074*/ 	.word	0x00000001


	//----- nvinfo : EIATTR_CRS_STACK_SIZE
	.align		4
.L_463:
        /*0078*/ 	.byte	0x04, 0x1e
        /*007a*/ 	.short	(.L_465 - .L_464)
.L_464:
        /*007c*/ 	.word	0x00000000
.L_465:


//--------------------- .nv.info.tvmgen_default_fused_reshape_add_kernel --------------------------
	.section	.nv.info.tvmgen_default_fused_reshape_add_kernel,"",@"SHT_CUDA_INFO"
	.sectionflags	@""
	.align	4


	//----- nvinfo : EIATTR_CUDA_API_VERSION
	.align		4
        /*0000*/ 	.byte	0x04, 0x37
        /*0002*/ 	.short	(.L_467 - .L_466)
.L_466:
        /*0004*/ 	.word	0x0000007e


	//----- nvinfo : EIATTR_SW2861232_WAR
	.align		4
.L_467:
        /*0008*/ 	.byte	0x01, 0x35
	.zero		2


	//----- nvinfo : EIATTR_PARAM_CBANK
	.align		4
        /*000c*/ 	.byte	0x04, 0x0a
        /*000e*/ 	.short	(.L_469 - .L_468)
	.align		4
.L_468:
        /*0010*/ 	.word	index@(.nv.constant0.tvmgen_default_fused_reshape_add_kernel)
        /*0014*/ 	.short	0x0160
        /*0016*/ 	.short	0x0018


	//----- nvinfo : EIATTR_CBANK_PARAM_SIZE
	.align		4
.L_469:
        /*0018*/ 	.byte	0x03, 0x19
        /*001a*/ 	.short	0x0018


	//----- nvinfo : EIATTR_KPARAM_INFO
	.align		4
        /*001c*/ 	.byte	0x04, 0x17
        /*001e*/ 	.short	(.L_471 - .L_470)
.L_470:
        /*0020*/ 	.word	0x00000000
        /*0024*/ 	.short	0x0002
        /*0026*/ 	.short	0x0010
        /*0028*/ 	.byte	0x00, 0xf0, 0x21, 0x00


	//----- nvinfo : EIATTR_KPARAM_INFO
	.align		4
.L_471:
        /*002c*/ 	.byte	0x04, 0x17
        /*002e*/ 	.short	(.L_473 - .L_472)
.L_472:
        /*0030*/ 	.word	0x00000000
        /*0034*/ 	.short	0x0001
        /*0036*/ 	.short	0x0008
        /*0038*/ 	.byte	0x00, 0xf0, 0x21, 0x00


	//----- nvinfo : EIATTR_KPARAM_INFO
	.align		4
.L_473:
        /*003c*/ 	.byte	0x04, 0x17
        /*003e*/ 	.short	(.L_475 - .L_474)
.L_474:
        /*0040*/ 	.word	0x00000000
        /*0044*/ 	.short	0x0000
        /*0046*/ 	.short	0x0000
        /*0048*/ 	.byte	0x00, 0xf0, 0x21, 0x00


	//----- nvinfo : EIATTR_MAXREG_COUNT
	.align		4
.L_475:
        /*004c*/ 	.byte	0x03, 0x1b
        /*004e*/ 	.short	0x0040


	//----- nvinfo : EIATTR_EXIT_INSTR_OFFSETS
	.align		4
        /*0050*/ 	.byte	0x04, 0x1c
        /*0052*/ 	.short	(.L_477 - .L_476)


	//   ....[0]....
.L_476:
        /*0054*/ 	.word	0x000000d0


	//----- nvinfo : EIATTR_MAX_THREADS
	.align		4
.L_477:
        /*0058*/ 	.byte	0x04, 0x05
        /*005a*/ 	.short	(.L_479 - .L_478)
.L_478:
        /*005c*/ 	.word	0x00000400
        /*0060*/ 	.word	0x00000001
        /*0064*/ 	.word	0x00000001
.L_479:


//--------------------- .nv.info.tvmgen_default_fused_multiply_strided_slice_negative_strided_slice_concatenate_multiply_add_res_1bda687858ca57c0__kernel --------------------------
	.section	.nv.info.tvmgen_default_fused_multiply_strided_slice_negative_strided_slice_concatenate_multiply_add_res_1bda687858ca57c0__kernel,"",@"SHT_CUDA_INFO"
	.sectionflags	@""
	.align	4


	//----- nvinfo : EIATTR_CUDA_API_VERSION
	.align		4
        /*0000*/ 	.byte	0x04, 0x37
        /*0002*/ 	.short	(.L_481 - .L_480)
.L_480:
        /*0004*/ 	.word	0x0000007e


	//----- nvinfo : EIATTR_SW2861232_WAR
	.align		4
.L_481:
        /*0008*/ 	.byte	0x01, 0x35
	.zero		2


	//----- nvinfo : EIATTR_PARAM_CBANK
	.align		4
        /*000c*/ 	.byte	0x04, 0x0a
        /*000e*/ 	.short	(.L_483 - .L_482)
	.align		4
.L_482:
        /*0010*/ 	.word	index@(.nv.constant0.tvmgen_default_fused_multiply_strided_slice_negative_strided_slice_concatenate_multiply_add_res_1bda687858ca57c0__kernel)
        /*0014*/ 	.short	0x0160
        /*0016*/ 	.short	0x0020


	//----- nvinfo : EIATTR_CBANK_PARAM_SIZE
	.align		4
.L_483:
        /*0018*/ 	.byte	0x03, 0x19
        /*001a*/ 	.short	0x0020


	//----- nvinfo : EIATTR_KPARAM_INFO
	.align		4
        /*001c*/ 	.byte	0x04, 0x17
        /*001e*/ 	.short	(.L_485 - .L_484)
.L_484:
        /*0020*/ 	.word	0x00000000
        /*0024*/ 	.short	0x0003
        /*0026*/ 	.short	0x0018
        /*0028*/ 	.byte	0x00, 0xf0, 0x21, 0x00


	//----- nvinfo : EIATTR_KPARAM_INFO
	.align		4
.L_485:
        /*002c*/ 	.byte	0x04, 0x17
        /*002e*/ 	.short	(.L_487 - .L_486)
.L_486:
        /*0030*/ 	.word	0x00000000
        /*0034*/ 	.short	0x0002
        /*0036*/ 	.short	0x0010
        /*0038*/ 	.byte	0x00, 0xf0, 0x21, 0x00


	//----- nvinfo : EIATTR_KPARAM_INFO
	.align		4
.L_487:
        /*003c*/ 	.byte	0x04, 0x17
        /*003e*/ 	.short	(.L_489 - .L_488)
.L_488:
        /*0040*/ 	.word	0x00000000
        /*0044*/ 	.short	0x0001
        /*0046*/ 	.short	0x0008
        /*0048*/ 	.byte	0x00, 0xf0, 0x21, 0x00


	//----- nvinfo : EIATTR_KPARAM_INFO
	.align		4
.L_489:
        /*004c*/ 	.byte	0x04, 0x17
        /*004e*/ 	.short	(.L_491 - .L_490)
.L_490:
        /*0050*/ 	.word	0x00000000
        /*0054*/ 	.short	0x0000
        /*0056*/ 	.short	0x0000
        /*0058*/ 	.byte	0x00, 0xf0, 0x21, 0x00


	//----- nvinfo : EIATTR_MAXREG_COUNT
	.align		4
.L_491:
        /*005c*/ 	.byte	0x03, 0x1b
        /*005e*/ 	.short	0x0040


	//----- nvinfo : EIATTR_EXIT_INSTR_OFFSETS
	.align		4
        /*0060*/ 	.byte	0x04, 0x1c
        /*0062*/ 	.short	(.L_493 - .L_492)


	//   ....[0]....
.L_492:
        /*0064*/ 	.word	0x00000190


	//----- nvinfo : EIATTR_MAX_THREADS
	.align		4
.L_493:
        /*0068*/ 	.byte	0x04, 0x05
        /*006a*/ 	.short	(.L_495 - .L_494)
.L_494:
        /*006c*/ 	.word	0x00000400
        /*0070*/ 	.word	0x00000001
        /*0074*/ 	.word	0x00000001
.L_495:


//--------------------- .nv.info.tvmgen_default_fused_nn_dense_kernel --------------------------
	.section	.nv.info.tvmgen_default_fused_nn_dense_kernel,"",@"SHT_CUDA_INFO"
	.sectionflags	@""
	.align	4


	//----- nvinfo : EIATTR_CUDA_API_VERSION
	.align		4
        /*0000*/ 	.byte	0x04, 0x37
        /*0002*/ 	.short	(.L_497 - .L_496)
.L_496:
        /*0004*/ 	.word	0x0000007e


	//----- nvinfo : EIATTR_SW2861232_WAR
	.align		4
.L_497:
        /*0008*/ 	.byte	0x01, 0x35
	.zero		2


	//----- nvinfo : EIATTR_PARAM_CBANK
	.align		4
        /*000c*/ 	.byte	0x04, 0x0a
        /*000e*/ 	.short	(.L_499 - .L_498)
	.align		4
.L_498:
        /*0010*/ 	.word	index@(.nv.constant0.tvmgen_default_fused_nn_dense_kernel)
        /*0014*/ 	.short	0x0160
        /*0016*/ 	.short	0x0018


	//----- nvinfo : EIATTR_CBANK_PARAM_SIZE
	.align		4
.L_499:
        /*0018*/ 	.byte	0x03, 0x19
        /*001a*/ 	.short	0x0018


	//----- nvinfo : EIATTR_KPARAM_INFO
	.align		4
        /*001c*/ 	.byte	0x04, 0x17
        /*001e*/ 	.short	(.L_501 - .L_500)
.L_500:
        /*0020*/ 	.word	0x00000000
        /*0024*/ 	.short	0x0002
        /*0026*/ 	.short	0x0010
        /*0028*/ 	.byte	0x00, 0xf0, 0x21, 0x00


	//----- nvinfo : EIATTR_KPARAM_INFO
	.align		4
.L_501:
        /*002c*/ 	.byte	0x04, 0x17
        /*002e*/ 	.short	(.L_503 - .L_502)
.L_502:
        /*0030*/ 	.word	0x00000000
        /*0034*/ 	.short	0x0001
        /*0036*/ 	.short	0x0008
        /*0038*/ 	.byte	0x00, 0xf0, 0x21, 0x00


	//----- nvinfo : EIATTR_KPARAM_INFO
	.align		4
.L_503:
        /*003c*/ 	.byte	0x04, 0x17
        /*003e*/ 	.short	(.L_505 - .L_504)
.L_504:
        /*0040*/ 	.word	0x00000000
        /*0044*/ 	.short	0x0000
        /*0046*/ 	.short	0x0000
        /*0048*/ 	.byte	0x00, 0xf0, 0x21, 0x00


	//----- nvinfo : EIATTR_MAXREG_COUNT
	.align		4
.L_505:
        /*004c*/ 	.byte	0x03, 0x1b
        /*004e*/ 	.short	0x00ff


	//----- nvinfo : EIATTR_COOP_GROUP_MASK_REGIDS
	.align		4
        /*0050*/ 	.byte	0x04, 0x29
        /*0052*/ 	.short	(.L_507 - .L_506)


	//   ....[0]....
.L_506:
        /*0054*/ 	.word	0x05000000


	//   ....[1]....
        /*0058*/ 	.word	0x05000000


	//   ....[2]....
        /*005c*/ 	.word	0x05000000


	//   ....[3]....
        /*0060*/ 	.word	0x05000000


	//   ....[4]....
        /*0064*/ 	.word	0x05000000


	//   ....[5]....
        /*0068*/ 	.word	0x05000002


	//----- nvinfo : EIATTR_COOP_GROUP_INSTR_OFFSETS
	.align		4
.L_507:
        /*006c*/ 	.byte	0x04, 0x28
        /*006e*/ 	.short	(.L_509 - .L_508)


	//   ....[0]....
.L_508:
        /*0070*/ 	.word	0x000006b0


	//   ....[1]....
        /*0074*/ 	.word	0x000006d0


	//   ....[2]....
        /*0078*/ 	.word	0x000006f0


	//   ....[3]....
        /*007c*/ 	.word	0x00000710


	//   ....[4]....
        /*0080*/ 	.word	0x00000740


	//   ....[5]....
        /*0084*/ 	.word	0x000007d0


	//----- nvinfo : EIATTR_EXIT_INSTR_OFFSETS
	.align		4
.L_509:
        /*0088*/ 	.byte	0x04, 0x1c
        /*008a*/ 	.short	(.L_511 - .L_510)


	//   ....[0]....
.L_510:
        /*008c*/ 	.word	0x00000810


	//   ....[1]....
        /*0090*/ 	.word	0x00000860


	//----- nvinfo : EIATTR_MAX_THREADS
	.align		4
.L_511:
        /*0094*/ 	.byte	0x04, 0x05
        /*0096*/ 	.short	(.L_513 - .L_512)
.L_512:
        /*0098*/ 	.word	0x00000040
        /*009c*/ 	.word	0x00000001
        /*00a0*/ 	.word	0x00000001
.L_513:


//--------------------- .nv.info.tvmgen_default_fused_reshape_transpose_expand_dims_tile_reshape_transpose_kernel --------------------------
	.section	.nv.info.tvmgen_default_fused_reshape_transpose_expand_dims_tile_reshape_transpose_kernel,"",@"SHT_CUDA_INFO"
	.sectionflags	@""
	.align	4


	//----- nvinfo : EIATTR_CUDA_API_VERSION
	.align		4
        /*0000*/ 	.byte	0x04, 0x37
        /*0002*/ 	.short	(.L_515 - .L_514)
.L_514:
        /*0004*/ 	.word	0x0000007e


	//----- nvinfo : EIATTR_SW2861232_WAR
	.align		4
.L_515:
        /*0008*/ 	.byte	0x01, 0x35
	.zero		2


	//----- nvinfo : EIATTR_PARAM_CBANK
	.align		4
        /*000c*/ 	.byte	0x04, 0x0a
        /*000e*/ 	.short	(.L_517 - .L_516)
	.align		4
.L_516:
        /*0010*/ 	.word	index@(.nv.constant0.tvmgen_default_fused_reshape_transpose_expand_dims_tile_reshape_transpose_kernel)
        /*0014*/ 	.short	0x0160
        /*0016*/ 	.short	0x0010


	//----- nvinfo : EIATTR_CBANK_PARAM_SIZE
	.align		4
.L_517:
        /*0018*/ 	.byte	0x03, 0x19
        /*001a*/ 	.short	0x0010


	//----- nvinfo : EIATTR_KPARAM_INFO
	.align		4
        /*001c*/ 	.byte	0x04, 0x17
        /*001e*/ 	.short	(.L_519 - .L_518)
.L_518:
        /*0020*/ 	.word	0x00000000
        /*0024*/ 	.short	0x0001
        /*0026*/ 	.short	0x0008
        /*0028*/ 	.byte	0x00, 0xf0, 0x21, 0x00


	//----- nvinfo : EIATTR_KPARAM_INFO
	.align		4
.L_519:
        /*002c*/ 	.byte	0x04, 0x17
        /*002e*/ 	.short	(.L_521 - .L_520)
.L_520:
        /*0030*/ 	.word	0x00000000
        /*0034*/ 	.short	0x0000
        /*0036*/ 	.short	0x0000
        /*0038*/ 	.byte	0x00, 0xf0, 0x21, 0x00


	//----- nvinfo : EIATTR_MAXREG_COUNT
	.align		4
.L_521:
        /*003c*/ 	.byte	0x03, 0x1b
        /*003e*/ 	.short	0x0040


	//----- nvinfo : EIATTR_EXIT_INSTR_OFFSETS
	.align		4
        /*0040*/ 	.byte	0x04, 0x1c
        /*0042*/ 	.short	(.L_523 - .L_522)


	//   ....[0]....
.L_522:
        /*0044*/ 	.word	0x00000120


	//----- nvinfo : EIATTR_MAX_THREADS
	.align		4
.L_523:
        /*0048*/ 	.byte	0x04, 0x05
        /*004a*/ 	.short	(.L_525 - .L_524)
.L_524:
        /*004c*/ 	.word	0x00000400
        /*0050*/ 	.word	0x00000001
        /*0054*/ 	.word	0x00000001
.L_525:


//--------------------- .nv.callgraph             --------------------------
	.section	.nv.callgraph,"",@"SHT_CUDA_CALLGRAPH"
	.align	4
	.sectionentsize	8
	.align		4
        /*0000*/ 	.word	0x00000000
	.align		4
        /*0004*/ 	.word	0xffffffff
	.align		4
        /*0008*/ 	.word	0x00000000
	.align		4
        /*000c*/ 	.word	0xfffffffe
	.align		4
        /*0010*/ 	.word	0x00000000
	.align		4
        /*0014*/ 	.word	0xfffffffd
	.align		4
        /*0018*/ 	.word	0x00000000
	.align		4
        /*001c*/ 	.word	0xfffffffc


//--------------------- .nv.rel.action            --------------------------
	.section	.nv.rel.action,"",@"SHT_CUDA_RELOCINFO"
	.align	8
	.sectionentsize	8
        /*0000*/ 	.byte	0x73, 0x00, 0x00, 0x00, 0x00, 0x00, 0x00, 0x00, 0x00, 0x00, 0x00, 0x11, 0x25, 0x00, 0x05, 0x36


//--------------------- .nv.constant0.tvmgen_default_fused_nn_softmax_kernel_2 --------------------------
	.section	.nv.constant0.tvmgen_default_fused_nn_softmax_kernel_2,"a",@progbits
	.sectionflags	@""
	.align	4
.nv.constant0.tvmgen_default_fused_nn_softmax_kernel_2:
	.zero		368


//--------------------- .nv.constant0.tvmgen_default_fused_reshape_kernel --------------------------
	.section	.nv.constant0.tvmgen_default_fused_reshape_kernel,"a",@progbits
	.sectionflags	@""
	.align	4
.nv.constant0.tvmgen_default_fused_reshape_kernel:
	.zero		368


//--------------------- .nv.constant0.tvmgen_default_fused_reshape_1_kernel --------------------------
	.section	.nv.constant0.tvmgen_default_fused_reshape_1_kernel,"a",@progbits
	.sectionflags	@""
	.align	4
.nv.constant0.tvmgen_default_fused_reshape_1_kernel:
	.zero		368


//--------------------- .nv.constant0.tvmgen_default_fused_nn_batch_matmul_kernel --------------------------
	.section	.nv.constant0.tvmgen_default_fused_nn_batch_matmul_kernel,"a",@progbits
	.sectionflags	@""
	.align	4
.nv.constant0.tvmgen_default_fused_nn_batch_matmul_kernel:
	.zero		376


//--------------------- .nv.constant0.tvmgen_default_fused_reshape_transpose_kernel --------------------------
	.section	.nv.constant0.tvmgen_default_fused_reshape_transpose_kernel,"a",@progbits
	.sectionflags	@""
	.align	4
.nv.constant0.tvmgen_default_fused_reshape_transpose_kernel:
	.zero		368


//--------------------- .nv.constant0.tvmgen_default_fused_multiply_strided_slice_negative_strided_slice_concatenate_multiply_add_exp_98b283a43dfeffd8__kernel --------------------------
	.section	.nv.constant0.tvmgen_default_fused_multiply_strided_slice_negative_strided_slice_concatenate_multiply_add_exp_98b283a43dfeffd8__kernel,"a",@progbits
	.sectionflags	@""
	.align	4
.nv.constant0.tvmgen_default_fused_multiply_strided_slice_negative_strided_slice_concatenate_multiply_add_exp_98b283a43dfeffd8__kernel:
	.zero		384


//--------------------- .nv.constant0.tvmgen_default_fused_nn_softmax_kernel_1 --------------------------
	.section	.nv.constant0.tvmgen_default_fused_nn_softmax_kernel_1,"a",@progbits
	.sectionflags	@""
	.align	4
.nv.constant0.tvmgen_default_fused_nn_softmax_kernel_1:
	.zero		376


//--------------------- .nv.constant0.tvmgen_default_fused_reshape_where_divide_kernel --------------------------
	.section	.nv.constant0.tvmgen_default_fused_reshape_where_divide_kernel,"a",@progbits
	.sectionflags	@""
	.align	4
.nv.constant0.tvmgen_default_fused_reshape_where_divide_kernel:
	.zero		376


//--------------------- .nv.constant0.tvmgen_default_fused_nn_dense_3_kernel --------------------------
	.section	.nv.constant0.tvmgen_default_fused_nn_dense_3_kernel,"a",@progbits
	.sectionflags	@""
	.align	4
.nv.constant0.tvmgen_default_fused_nn_dense_3_kernel:
	.zero		376


//--------------------- .nv.constant0.tvmgen_default_fused_nn_softmax_kernel --------------------------
	.section	.nv.constant0.tvmgen_default_fused_nn_softmax_kernel,"a",@progbits
	.sectionflags	@""
	.align	4
.nv.constant0.tvmgen_default_fused_nn_softmax_kernel:
	.zero		368


//--------------------- .nv.constant0.tvmgen_default_fused_reshape_transpose_reshape_kernel --------------------------
	.section	.nv.constant0.tvmgen_default_fused_reshape_transpose_reshape_kernel,"a",@progbits
	.sectionflags	@""
	.align	4
.nv.constant0.tvmgen_default_fused_reshape_transpose_reshape_kernel:
	.zero		368


//--------------------- .nv.constant0.tvmgen_default_fused_reshape_transpose_1_kernel --------------------------
	.section	.nv.constant0.tvmgen_default_fused_reshape_transpose_1_kernel,"a",@progbits
	.sectionflags	@""
	.align	4
.nv.constant0.tvmgen_default_fused_reshape_transpose_1_kernel:
	.zero		368


//--------------------- .nv.constant0.tvmgen_default_fused_nn_dense_4_kernel --------------------------
	.section	.nv.constant0.tvmgen_default_fused_nn_dense_4_kernel,"a",@progbits
	.sectionflags	@""
	.align	4
.nv.constant0.tvmgen_default_fused_nn_dense_4_kernel:
	.zero		376


//--------------------- .nv.constant0.tvmgen_default_fused_nn_dense_1_kernel --------------------------
	.section	.nv.constant0.tvmgen_default_fused_nn_dense_1_kernel,"a",@progbits
	.sectionflags	@""
	.align	4
.nv.constant0.tvmgen_default_fused_nn_dense_1_kernel:
	.zero		376


//--------------------- .nv.constant0.tvmgen_default_fused_multiply_sum_kernel --------------------------
	.section	.nv.constant0.tvmgen_default_fused_multiply_sum_kernel,"a",@progbits
	.sectionflags	@""
	.align	4
.nv.constant0.tvmgen_default_fused_multiply_sum_kernel:
	.zero		368


//--------------------- .nv.constant0.tvmgen_default_fused_nn_batch_matmul_1_kernel --------------------------
	.section	.nv.constant0.tvmgen_default_fused_nn_batch_matmul_1_kernel,"a",@progbits
	.sectionflags	@""
	.align	4
.nv.constant0.tvmgen_default_fused_nn_batch_matmul_1_kernel:
	.zero		376


//--------------------- .nv.constant0.tvmgen_default_fused_nn_softmax_kernel_3 --------------------------
	.section	.nv.constant0.tvmgen_default_fused_nn_softmax_kernel_3,"a",@progbits
	.sectionflags	@""
	.align	4
.nv.constant0.tvmgen_default_fused_nn_softmax_kernel_3:
	.zero		376


//--------------------- .nv.constant0.tvmgen_default_fused_less_add_where_take_kernel --------------------------
	.section	.nv.constant0.tvmgen_default_fused_less_add_where_take_kernel,"a",@progbits
	.sectionflags	@""
	.align	4
.nv.constant0.tvmgen_default_fused_less_add_where_take_kernel:
	.zero		376


//--------------------- .nv.constant0.tvmgen_default_fused_nn_dense_2_kernel --------------------------
	.section	.nv.constant0.tvmgen_default_fused_nn_dense_2_kernel,"a",@progbits
	.sectionflags	@""
	.align	4
.nv.constant0.tvmgen_default_fused_nn_dense_2_kernel:
	.zero		376


//--------------------- .nv.constant0.tvmgen_default_fused_reshape_sigmoid_multiply_reshape_multiply_reshape_kernel --------------------------
	.section	.nv.constant0.tvmgen_default_fused_reshape_sigmoid_multiply_reshape_multiply_reshape_kernel,"a",@progbits
	.sectionflags	@""
	.align	4
.nv.constant0.tvmgen_default_fused_reshape_sigmoid_multiply_reshape_multiply_reshape_kernel:
	.zero		376


//--------------------- .nv.constant0.tvmgen_default_fused_sqrt_multiply_add_divide_multiply_reshape_kernel --------------------------
	.section	.nv.constant0.tvmgen_default_fused_sqrt_multiply_add_divide_multiply_reshape_kernel,"a",@progbits
	.sectionflags	@""
	.align	4
.nv.constant0.tvmgen_default_fused_sqrt_multiply_add_divide_multiply_reshape_kernel:
	.zero		384


//--------------------- .nv.constant0.tvmgen_default_fused_reshape_add_kernel --------------------------
	.section	.nv.constant0.tvmgen_default_fused_reshape_add_kernel,"a",@progbits
	.sectionflags	@""
	.align	4
.nv.constant0.tvmgen_default_fused_reshape_add_kernel:
	.zero		376


//--------------------- .nv.constant0.tvmgen_default_fused_multiply_strided_slice_negative_strided_slice_concatenate_multiply_add_res_1bda687858ca57c0__kernel --------------------------
	.section	.nv.constant0.tvmgen_default_fused_multiply_strided_slice_negative_strided_slice_concatenate_multiply_add_res_1bda687858ca57c0__kernel,"a",@progbits
	.sectionflags	@""
	.align	4
.nv.constant0.tvmgen_default_fused_multiply_strided_slice_negative_strided_slice_concatenate_multiply_add_res_1bda687858ca57c0__kernel:
	.zero		384


//--------------------- .nv.constant0.tvmgen_default_fused_nn_dense_kernel --------------------------
	.section	.nv.constant0.tvmgen_default_fused_nn_dense_kernel,"a",@progbits
	.sectionflags	@""
	.align	4
.nv.constant0.tvmgen_default_fused_nn_dense_kernel:
	.zero		376


//--------------------- .nv.constant0.tvmgen_default_fused_reshape_transpose_expand_dims_tile_reshape_transpose_kernel --------------------------
	.section	.nv.constant0.tvmgen_default_fused_reshape_transpose_expand_dims_tile_reshape_transpose_kernel,"a",@progbits
	.sectionflags	@""
	.align	4
.nv.constant0.tvmgen_default_fused_reshape_transpose_expand_dims_tile_reshape_transpose_kernel:
	.zero		368


//--------------------- .text.tvmgen_default_fused_nn_softmax_kernel_2 --------------------------
	.section	.text.tvmgen_default_fused_nn_softmax_kernel_2,"ax",@progbits
	.sectioninfo	@"SHI_REGISTERS=62"
	.align	128
        .global         tvmgen_default_fused_nn_softmax_kernel_2
        .type           tvmgen_default_fused_nn_softmax_kernel_2,@function
        .size           tvmgen_default_fused_nn_softmax_kernel_2,(.L_x_82 - tvmgen_default_fused_nn_softmax_kernel_2)
        .other          tvmgen_default_fused_nn_softmax_kernel_2,@"STO_CUDA_ENTRY STV_DEFAULT"
tvmgen_default_fused_nn_softmax_kernel_2:
.text.tvmgen_default_fused_nn_softmax_kernel_2:
[----:B------:R-:W-:Y:S02]  /*0000*/  MOV R1, c[0x0][0x28] ;  /* 0x00000a0000017a02 */ /* 0x000fe40000000f00 */
[----:B------:R-:W0:Y:S01]  /*0010*/  S2R R5, SR_CTAID.X ;  /* 0x0000000000057919 */ /* 0x000e220000002500 */
[----:B------:R-:W-:Y:S01]  /*0020*/  MOV R4, 0x4 ;  /* 0x0000000400047802 */ /* 0x000fe20000000f00 */
[----:B------:R-:W-:Y:S02]  /*0030*/  ULDC.64 UR4, c[0x0][0x118] ;  /* 0x0000460000047ab9 */ /* 0x000fe40000000a00 */
[----:B------:R-:W0:Y:S02]  /*0040*/  S2R R0, SR_TID.X ;  /* 0x0000000000007919 */ /* 0x000e240000002100 */
[----:B0-----:R-:W-:-:S04]  /*0050*/  LEA R5, R5, R0, 0xa ;  /* 0x0000000005057211 */ /* 0x001fc800078e50ff */
[----:B------:R-:W-:-:S05]  /*0060*/  SHF.L.U32 R3, R5, 0x7, RZ ;  /* 0x0000000705037819 */ /* 0x000fca00000006ff */
[----:B------:R-:W-:-:S05]  /*0070*/  IMAD.WIDE R2, R3, R4, c[0x0][0x160] ;  /* 0x0000580003027625 */ /* 0x000fca00078e0204 */
[----:B------:R-:W2:Y:S04]  /*0080*/  LDG.E.CONSTANT R25, [R2.64] ;  /* 0x0000000402197981 */ /* 0x000ea8000c1e9900 */
[----:B------:R-:W3:Y:S04]  /*0090*/  LDG.E.CONSTANT R26, [R2.64+0x4] ;  /* 0x00000404021a7981 */ /* 0x000ee8000c1e9900 */
[----:B------:R-:W4:Y:S04]  /*00a0*/  LDG.E.CONSTANT R28, [R2.64+0x8] ;  /* 0x00000804021c7981 */ /* 0x000f28000c1e9900 */
[----:B------:R-:W5:Y:S04]  /*00b0*/  LDG.E.CONSTANT R58, [R2.64+0xc] ;  /* 0x00000c04023a7981 */ /* 0x000f68000c1e9900 */
        /* <DEDUP_REMOVED lines=49> */
[----:B------:R-:W5:Y:S01]  /*03d0*/  LDG.E.CONSTANT R27, [R2.64+0xd8] ;  /* 0x0000d804021b7981 */ /* 0x000f62000c1e9900 */
[----:B--2---:R-:W-:-:S04]  /*03e0*/  FADD R25, RZ, R25 ;  /* 0x00000019ff197221 */ /* 0x004fc80000000000 */
[----:B---3--:R-:W-:Y:S02]  /*03f0*/  FADD R25, R25, R26 ;  /* 0x0000001a19197221 */ /* 0x008fe40000000000 */
[----:B------:R-:W2:Y:S02]  /*0400*/  LDG.E.CONSTANT R26, [R2.64+0xdc] ;  /* 0x0000dc04021a7981 */ /* 0x000ea4000c1e9900 */
[----:B----4-:R-:W-:Y:S02]  /*0410*/  FADD R25, R25, R28 ;  /* 0x0000001c19197221 */ /* 0x010fe40000000000 */
[----:B------:R-:W3:Y:S02]  /*0420*/  LDG.E.CONSTANT R28, [R2.64+0xd4] ;  /* 0x0000d404021c7981 */ /* 0x000ee4000c1e9900 */
[----:B-----5:R-:W-:Y:S02]  /*0430*/  FADD R25, R25, R58 ;  /* 0x0000003a19197221 */ /* 0x020fe40000000000 */
[----:B------:R0:W4:Y:S02]  /*0440*/  LDG.E.CONSTANT R58, [R2.64+0x1f0] ;  /* 0x0001f004023a7981 */ /* 0x000124000c1e9900 */
[----:B------:R-:W-:-:S02]  /*0450*/  FADD R24, R25, R24 ;  /* 0x0000001819187221 */ /* 0x000fc40000000000 */
[----:B------:R-:W5:Y:S02]  /*0460*/  LDG.E.CONSTANT R25, [R2.64+0xe0] ;  /* 0x0000e00402197981 */ /* 0x000f64000c1e9900 */
[----:B------:R-:W-:Y:S02]  /*0470*/  FADD R23, R24, R23 ;  /* 0x0000001718177221 */ /* 0x000fe40000000000 */
[----:B------:R-:W4:Y:S02]  /*0480*/  LDG.E.CONSTANT R24, [R2.64+0xe4] ;  /* 0x0000e40402187981 */ /* 0x000f24000c1e9900 */
[----:B------:R-:W-:Y:S02]  /*0490*/  FADD R22, R23, R22 ;  /* 0x0000001617167221 */ /* 0x000fe40000000000 */
[----:B------:R-:W4:Y:S02]  /*04a0*/  LDG.E.CONSTANT R23, [R2.64+0xe8] ;  /* 0x0000e80402177981 */ /* 0x000f24000c1e9900 */
[----:B------:R-:W-:-:S02]  /*04b0*/  FADD R21, R22, R21 ;  /* 0x0000001516157221 */ /* 0x000fc40000000000 */
[----:B------:R-:W4:Y:S02]  /*04c0*/  LDG.E.CONSTANT R22, [R2.64+0xec] ;  /* 0x0000ec0402167981 */ /* 0x000f24000c1e9900 */
        /* <DEDUP_REMOVED lines=25> */
[----:B------:R-:W4:Y:S04]  /*0660*/  LDG.E.CONSTANT R9, [R2.64+0x120] ;  /* 0x0001200402097981 */ /* 0x000f28000c1e9900 */
[----:B------:R-:W4:Y:S01]  /*0670*/  LDG.E.CONSTANT R8, [R2.64+0x124] ;  /* 0x0001240402087981 */ /* 0x000f22000c1e9900 */
[----:B------:R-:W-:-:S03]  /*0680*/  FADD R59, R59, R0 ;  /* 0x000000003b3b7221 */ /* 0x000fc60000000000 */
[----:B------:R-:W4:Y:S01]  /*0690*/  LDG.E.CONSTANT R0, [R2.64+0x128] ;  /* 0x0001280402007981 */ /* 0x000f22000c1e9900 */
[----:B------:R-:W-:-:S04]  /*06a0*/  FADD R56, R59, R56 ;  /* 0x000000383b387221 */ /* 0x000fc80000000000 */
[----:B------:R-:W-:-:S04]  /*06b0*/  FADD R56, R56, R57 ;  /* 0x0000003938387221 */ /* 0x000fc80000000000 */
[----:B------:R-:W-:Y:S02]  /*06c0*/  FADD R57, R56, R7 ;  /* 0x0000000738397221 */ /* 0x000fe40000000000 */
        /* <DEDUP_REMOVED lines=40> */
[----:B------:R-:W0:Y:S02]  /*0950*/  LDG.E.CONSTANT R53, [R2.64+0x17c] ;  /* 0x00017c0402357981 */ /* 0x000e24000c1e9900 */
[----:B------:R-:W-:-:S02]  /*0960*/  FADD R57, R57, R52 ;  /* 0x0000003439397221 */ /* 0x000fc40000000000 */
[----:B------:R0:W4:Y:S02]  /*0970*/  LDG.E.CONSTANT R52, [R2.64+0x180] ;  /* 0x0001800402347981 */ /* 0x000124000c1e9900 */
[----:B------:R-:W-:Y:S02]  /*0980*/  FADD R57, R57, R48 ;  /* 0x0000003039397221 */ /* 0x000fe40000000000 */
[----:B------:R0:W4:Y:S02]  /*0990*/  LDG.E.CONSTANT R48, [R2.64+0x184] ;  /* 0x0001840402307981 */ /* 0x000124000c1e9900 */
[----:B------:R-:W-:Y:S02]  /*09a0*/  FADD R56, R57, R34 ;  /* 0x0000002239387221 */ /* 0x000fe40000000000 */
[----:B------:R0:W4:Y:S02]  /*09b0*/  LDG.E.CONSTANT R34, [R2.64+0x188] ;  /* 0x0001880402227981 */ /* 0x000124000c1e9900 */
        /* <DEDUP_REMOVED lines=10> */
[----:B---3--:R-:W-:Y:S02]  /*0a60*/  FADD R56, R57, R28 ;  /* 0x0000001c39387221 */ /* 0x008fe40000000000 */
[----:B------:R0:W3:Y:S02]  /*0a70*/  LDG.E.CONSTANT R28, [R2.64+0x1a0] ;  /* 0x0001a004021c7981 */ /* 0x0000e4000c1e9900 */
[----:B------:R-:W-:-:S02]  /*0a80*/  FADD R57, R56, R27 ;  /* 0x0000001b38397221 */ /* 0x000fc40000000000 */
[----:B------:R0:W3:Y:S02]  /*0a90*/  LDG.E.CONSTANT R27, [R2.64+0x1a4] ;  /* 0x0001a404021b7981 */ /* 0x0000e4000c1e9900 */
[----:B--2---:R-:W-:Y:S02]  /*0aa0*/  FADD R56, R57, R26 ;  /* 0x0000001a39387221 */ /* 0x004fe40000000000 */
[----:B------:R0:W2:Y:S02]  /*0ab0*/  LDG.E.CONSTANT R26, [R2.64+0x1a8] ;  /* 0x0001a804021a7981 */ /* 0x0000a4000c1e9900 */
[----:B-----5:R-:W-:Y:S02]  /*0ac0*/  FADD R57, R56, R25 ;  /* 0x0000001938397221 */ /* 0x020fe40000000000 */
[----:B------:R0:W5:Y:S02]  /*0ad0*/  LDG.E.CONSTANT R25, [R2.64+0x1ac] ;  /* 0x0001ac0402197981 */ /* 0x000164000c1e9900 */
[----:B----4-:R-:W-:-:S02]  /*0ae0*/  FADD R56, R57, R24 ;  /* 0x0000001839387221 */ /* 0x010fc40000000000 */
        /* <DEDUP_REMOVED lines=32> */
[----:B------:R0:W4:Y:S04]  /*0cf0*/  LDG.E.CONSTANT R57, [R2.64+0x1f4] ;  /* 0x0001f40402397981 */ /* 0x000128000c1e9900 */
[----:B------:R0:W4:Y:S04]  /*0d00*/  LDG.E.CONSTANT R56, [R2.64+0x1f8] ;  /* 0x0001f80402387981 */ /* 0x000128000c1e9900 */
[----:B------:R0:W4:Y:S01]  /*0d10*/  LDG.E.CONSTANT R8, [R2.64+0x1fc] ;  /* 0x0001fc0402087981 */ /* 0x000122000c1e9900 */
[----:B------:R-:W-:-:S04]  /*0d20*/  FADD R0, R59, R0 ;  /* 0x000000003b007221 */ /* 0x000fc80000000000 */
        /* <DEDUP_REMOVED lines=20> */
[----:B0-----:R-:W-:-:S04]  /*0e70*/  FADD R3, R54, R53 ;  /* 0x0000003536037221 */ /* 0x001fc80000000000 */
[----:B------:R-:W-:-:S04]  /*0e80*/  FADD R3, R52, R3 ;  /* 0x0000000334037221 */ /* 0x000fc80000000000 */
[----:B------:R-:W-:-:S04]  /*0e90*/  FADD R3, R3, R48 ;  /* 0x0000003003037221 */ /* 0x000fc80000000000 */
[----:B------:R-:W-:-:S04]  /*0ea0*/  FADD R34, R3, R34 ;  /* 0x0000002203227221 */ /* 0x000fc80000000000 */
[----:B------:R-:W-:-:S04]  /*0eb0*/  FADD R33, R34, R33 ;  /* 0x0000002122217221 */ /* 0x000fc80000000000 */
[----:B------:R-:W-:-:S04]  /*0ec0*/  FADD R32, R33, R32 ;  /* 0x0000002021207221 */ /* 0x000fc80000000000 */
[----:B------:R-:W-:-:S04]  /*0ed0*/  FADD R31, R32, R31 ;  /* 0x0000001f201f7221 */ /* 0x000fc80000000000 */
[----:B------:R-:W-:-:S04]  /*0ee0*/  FADD R30, R31, R30 ;  /* 0x0000001e1f1e7221 */ /* 0x000fc80000000000 */
[----:B------:R-:W-:Y:S01]  /*0ef0*/  FADD R29, R30, R29 ;  /* 0x0000001d1e1d7221 */ /* 0x000fe20000000000 */
[----:B------:R-:W-:-:S03]  /*0f00*/  IMAD.WIDE R4, R5, R4, c[0x0][0x168] ;  /* 0x00005a0005047625 */ /* 0x000fc600078e0204 */
[----:B---3--:R-:W-:-:S04]  /*0f10*/  FADD R28, R29, R28 ;  /* 0x0000001c1d1c7221 */ /* 0x008fc80000000000 */
[----:B------:R-:W-:-:S04]  /*0f20*/  FADD R27, R28, R27 ;  /* 0x0000001b1c1b7221 */ /* 0x000fc80000000000 */
[----:B--2---:R-:W-:-:S04]  /*0f30*/  FADD R26, R27, R26 ;  /* 0x0000001a1b1a7221 */ /* 0x004fc80000000000 */
[----:B-----5:R-:W-:-:S04]  /*0f40*/  FADD R25, R26, R25 ;  /* 0x000000191a197221 */ /* 0x020fc80000000000 */
[----:B----4-:R-:W-:-:S04]  /*0f50*/  FADD R24, R25, R24 ;  /* 0x0000001819187221 */ /* 0x010fc80000000000 */
        /* <DEDUP_REMOVED lines=19> */
[----:B------:R-:W-:Y:S04]  /*1090*/  STG.E [R4.64], RZ ;  /* 0x000000ff04007986 */ /* 0x000fe8000c101904 */
[----:B------:R-:W-:Y:S01]  /*10a0*/  STG.E [R4.64], R57 ;  /* 0x0000003904007986 */ /* 0x000fe2000c101904 */
[----:B------:R-:W-:Y:S05]  /*10b0*/  EXIT ;  /* 0x000000000000794d */ /* 0x000fea0003800000 */
.L_x_0:
[----:B------:R-:W-:-:S00]  /*10c0*/  BRA `(.L_x_0) ;  /* 0xfffffff000007947 */ /* 0x000fc0000383ffff */
[----:B------:R-:W-:-:S00]  /*10d0*/  NOP ;  /* 0x0000000000007918 */ /* 0x000fc00000000000 */
        /* <DEDUP_REMOVED lines=10> */
.L_x_82:


//--------------------- .text.tvmgen_default_fused_reshape_kernel --------------------------
	.section	.text.tvmgen_default_fused_reshape_kernel,"ax",@progbits
	.sectioninfo	@"SHI_REGISTERS=12"
	.align	128
        .global         tvmgen_default_fused_reshape_kernel
        .type           tvmgen_default_fused_reshape_kernel,@function
        .size           tvmgen_default_fused_reshape_kernel,(.L_x_83 - tvmgen_default_fused_reshape_kernel)
        .other          tvmgen_default_fused_reshape_kernel,@"STO_CUDA_ENTRY STV_DEFAULT"
tvmgen_default_fused_reshape_kernel:
.text.tvmgen_default_fused_reshape_kernel:
[----:B------:R-:W-:Y:S02]  /*0000*/  MOV R1, c[0x0][0x28] ;  /* 0x00000a0000017a02 */ /* 0x000fe40000000f00 */
[----:B------:R-:W0:Y:S01]  /*0010*/  S2R R4, SR_CTAID.X ;  /* 0x0000000000047919 */ /* 0x000e220000002500 */
[----:B------:R-:W-:Y:S01]  /*0020*/  MOV R5, 0x4 ;  /* 0x0000000400057802 */ /* 0x000fe20000000f00 */
[----:B------:R-:W-:Y:S02]  /*0030*/  ULDC.64 UR4, c[0x0][0x118] ;  /* 0x0000460000047ab9 */ /* 0x000fe40000000a00 */
[----:B------:R-:W0:Y:S02]  /*0040*/  S2R R3, SR_TID.X ;  /* 0x0000000000037919 */ /* 0x000e240000002100 */
[----:B0-----:R-:W-:-:S05]  /*0050*/  LEA R4, R4, R3, 0xa ;  /* 0x0000000304047211 */ /* 0x001fca00078e50ff */
[----:B------:R-:W-:-:S05]  /*0060*/  IMAD.WIDE R2, R4, R5, c[0x0][0x168] ;  /* 0x00005a0004027625 */ /* 0x000fca00078e0205 */
[----:B------:R-:W2:Y:S04]  /*0070*/  LDG.E.CONSTANT R7, [R2.64] ;  /* 0x0000000402077981 */ /* 0x000ea8000c1e9900 */
[----:B------:R-:W3:Y:S01]  /*0080*/  LDG.E.CONSTANT R9, [R2.64+0x100000] ;  /* 0x1000000402097981 */ /* 0x000ee2000c1e9900 */
[----:B------:R-:W-:-:S05]  /*0090*/  IMAD.WIDE R4, R4, R5, c[0x0][0x160] ;  /* 0x0000580004047625 */ /* 0x000fca00078e0205 */
[----:B--2---:R-:W-:Y:S04]  /*00a0*/  STG.E [R4.64], R7 ;  /* 0x0000000704007986 */ /* 0x004fe8000c101904 */
[----:B---3--:R-:W-:Y:S01]  /*00b0*/  STG.E [R4.64+0x100000], R9 ;  /* 0x1000000904007986 */ /* 0x008fe2000c101904 */
[----:B------:R-:W-:Y:S05]  /*00c0*/  EXIT ;  /* 0x000000000000794d */ /* 0x000fea0003800000 */
.L_x_1:
        /* <DEDUP_REMOVED lines=11> */
.L_x_83:


//--------------------- .text.tvmgen_default_fused_reshape_1_kernel --------------------------
	.section	.text.tvmgen_default_fused_reshape_1_kernel,"ax",@progbits
	.sectioninfo	@"SHI_REGISTERS=17"
	.align	128
        .global         tvmgen_default_fused_reshape_1_kernel
        .type           tvmgen_default_fused_reshape_1_kernel,@function
        .size           tvmgen_default_fused_reshape_1_kernel,(.L_x_84 - tvmgen_default_fused_reshape_1_kernel)
        .other          tvmgen_default_fused_reshape_1_kernel,@"STO_CUDA_ENTRY STV_DEFAULT"
tvmgen_default_fused_reshape_1_kernel:
.text.tvmgen_default_fused_reshape_1_kernel:
[----:B------:R-:W-:Y:S02]  /*0000*/  IMAD.MOV.U32 R1, RZ, RZ, c[0x0][0x28] ;  /* 0x00000a00ff017624 */ /* 0x000fe400078e00ff */
[----:B------:R-:W0:Y:S01]  /*0010*/  S2R R9, SR_CTAID.X ;  /* 0x0000000000097919 */ /* 0x000e220000002500 */
[----:B------:R-:W-:Y:S01]  /*0020*/  IMAD.MOV.U32 R3, RZ, RZ, 0x4 ;  /* 0x00000004ff037424 */ /* 0x000fe200078e00ff */
[----:B------:R-:W-:Y:S01]  /*0030*/  ULDC.64 UR4, c[0x0][0x118] ;  /* 0x0000460000047ab9 */ /* 0x000fe20000000a00 */
[----:B------:R-:W-:Y:S01]  /*0040*/  IMAD.MOV.U32 R10, RZ, RZ, 0x10 ;  /* 0x00000010ff0a7424 */ /* 0x000fe200078e00ff */
[----:B------:R-:W1:Y:S01]  /*0050*/  S2R R0, SR_TID.X ;  /* 0x0000000000007919 */ /* 0x000e620000002100 */
[C---:B0-----:R-:W-:Y:S01]  /*0060*/  LEA.HI.SX32 R8, R9.reuse, 0x18, 0x1b ;  /* 0x0000001809087811 */ /* 0x041fe200078fdaff */
[C---:B-1----:R-:W-:Y:S01]  /*0070*/  IMAD R0, R9.reuse, 0x400, R0 ;  /* 0x0000040009007824 */ /* 0x042fe200078e0200 */
[----:B------:R-:W-:-:S03]  /*0080*/  LEA.HI.SX32 R9, R9, 0x8, 0x1b ;  /* 0x0000000809097811 */ /* 0x000fc600078fdaff */
[C---:B------:R-:W-:Y:S01]  /*0090*/  IMAD.WIDE R2, R0.reuse, R3, c[0x0][0x160] ;  /* 0x0000580000027625 */ /* 0x040fe200078e0203 */
[----:B------:R-:W-:-:S03]  /*00a0*/  IADD3 R0, R0, 0xc0000, RZ ;  /* 0x000c000000007810 */ /* 0x000fc60007ffe0ff */
[----:B------:R-:W-:Y:S02]  /*00b0*/  IMAD.MOV.U32 R13, RZ, RZ, R2 ;  /* 0x000000ffff0d7224 */ /* 0x000fe400078e0002 */
[----:B------:R-:W-:Y:S02]  /*00c0*/  IMAD.MOV.U32 R14, RZ, RZ, R3 ;  /* 0x000000ffff0e7224 */ /* 0x000fe400078e0003 */
.L_x_2:
[C---:B------:R-:W-:Y:S02]  /*00d0*/  IADD3 R2, R8.reuse, -0x18, RZ ;  /* 0xffffffe808027810 */ /* 0x040fe40007ffe0ff */
[----:B------:R-:W-:Y:S02]  /*00e0*/  ISETP.GT.AND P1, PT, R9, 0x1f4, PT ;  /* 0x000001f40900780c */ /* 0x000fe40003f24270 */
[----:B0-----:R-:W-:Y:S02]  /*00f0*/  IADD3 R3, R8, -0x8, RZ ;  /* 0xfffffff808037810 */ /* 0x001fe40007ffe0ff */
[----:B------:R-:W-:Y:S02]  /*0100*/  ISETP.GT.AND P0, PT, R2, 0x1f4, PT ;  /* 0x000001f40200780c */ /* 0x000fe40003f04270 */
[----:B------:R-:W-:-:S07]  /*0110*/  ISETP.GT.AND P2, PT, R3, 0x1f4, PT ;  /* 0x000001f40300780c */ /* 0x000fce0003f44270 */
[----:B------:R-:W-:-:S04]  /*0120*/  @!P1 IADD3 R5, R0, -0x80000, RZ ;  /* 0xfff8000000059810 */ /* 0x000fc80007ffe0ff */
[C---:B------:R-:W-:Y:S01]  /*0130*/  @!P0 IADD3 R2, R0.reuse, -0xc0000, RZ ;  /* 0xfff4000000028810 */ /* 0x040fe20007ffe0ff */
[----:B------:R-:W-:Y:S01]  /*0140*/  @!P1 IMAD.HI R6, R5, 0x20b3dd41, RZ ;  /* 0x20b3dd4105069827 */ /* 0x000fe200078e02ff */
[----:B------:R-:W-:-:S03]  /*0150*/  @!P2 IADD3 R11, R0, -0x40000, RZ ;  /* 0xfffc0000000ba810 */ /* 0x000fc60007ffe0ff */
[----:B------:R-:W-:Y:S01]  /*0160*/  @!P0 IMAD.HI R3, R2, 0x20b3dd41, RZ ;  /* 0x20b3dd4102038827 */ /* 0x000fe200078e02ff */
[----:B------:R-:W-:-:S03]  /*0170*/  @!P1 SHF.R.U32.HI R7, RZ, 0x1f, R6 ;  /* 0x0000001fff079819 */ /* 0x000fc60000011606 */
[----:B------:R-:W-:Y:S01]  /*0180*/  @!P2 IMAD.HI R12, R11, 0x20b3dd41, RZ ;  /* 0x20b3dd410b0ca827 */ /* 0x000fe200078e02ff */
[----:B------:R-:W-:Y:S02]  /*0190*/  @!P0 SHF.R.U32.HI R4, RZ, 0x1f, R3 ;  /* 0x0000001fff048819 */ /* 0x000fe40000011603 */
[----:B------:R-:W-:Y:S02]  /*01a0*/  @!P1 LEA.HI.SX32 R6, R6, R7, 0xb ;  /* 0x0000000706069211 */ /* 0x000fe400078f5aff */
[----:B------:R-:W-:Y:S02]  /*01b0*/  @!P2 SHF.R.U32.HI R7, RZ, 0x1f, R12 ;  /* 0x0000001fff07a819 */ /* 0x000fe4000001160c */
[----:B------:R-:W-:Y:S01]  /*01c0*/  @!P0 LEA.HI.SX32 R3, R3, R4, 0xb ;  /* 0x0000000403038211 */ /* 0x000fe200078f5aff */
[----:B------:R-:W-:Y:S01]  /*01d0*/  @!P1 IMAD R5, R6, -0xfa8000, R5 ;  /* 0xff05800006059824 */ /* 0x000fe200078e0205 */
[----:B------:R-:W-:Y:S01]  /*01e0*/  @!P2 LEA.HI.SX32 R12, R12, R7, 0xb ;  /* 0x000000070c0ca211 */ /* 0x000fe200078f5aff */
[----:B------:R-:W-:-:S02]  /*01f0*/  @!P2 IMAD.MOV.U32 R7, RZ, RZ, 0x4 ;  /* 0x00000004ff07a424 */ /* 0x000fc400078e00ff */
[----:B------:R-:W-:Y:S02]  /*0200*/  @!P0 IMAD R3, R3, -0xfa8000, R2 ;  /* 0xff05800003038824 */ /* 0x000fe400078e0202 */
[----:B------:R-:W-:Y:S02]  /*0210*/  @!P0 IMAD.MOV.U32 R2, RZ, RZ, 0x4 ;  /* 0x00000004ff028424 */ /* 0x000fe400078e00ff */
[----:B------:R-:W-:Y:S02]  /*0220*/  @!P2 IMAD R6, R12, -0xfa8000, R11 ;  /* 0xff0580000c06a824 */ /* 0x000fe400078e020b */
[----:B------:R-:W-:Y:S02]  /*0230*/  @!P1 IMAD.MOV.U32 R4, RZ, RZ, 0x4 ;  /* 0x00000004ff049424 */ /* 0x000fe400078e00ff */
[----:B------:R-:W-:-:S04]  /*0240*/  @!P0 IMAD.WIDE R2, R3, R2, c[0x0][0x168] ;  /* 0x00005a0003028625 */ /* 0x000fc800078e0202 */
[----:B------:R-:W-:Y:S02]  /*0250*/  @!P2 IMAD.WIDE R6, R6, R7, c[0x0][0x168] ;  /* 0x00005a000606a625 */ /* 0x000fe400078e0207 */
[----:B------:R-:W2:Y:S02]  /*0260*/  @!P0 LDG.E.CONSTANT R3, [R2.64] ;  /* 0x0000000402038981 */ /* 0x000ea4000c1e9900 */
[----:B------:R-:W-:Y:S02]  /*0270*/  @!P1 IMAD.WIDE R4, R5, R4, c[0x0][0x168] ;  /* 0x00005a0005049625 */ /* 0x000fe400078e0204 */
[----:B------:R-:W3:Y:S04]  /*0280*/  @!P2 LDG.E.CONSTANT R7, [R6.64] ;  /* 0x000000040607a981 */ /* 0x000ee8000c1e9900 */
[----:B------:R0:W4:Y:S01]  /*0290*/  @!P1 LDG.E.CONSTANT R11, [R4.64] ;  /* 0x00000004040b9981 */ /* 0x000122000c1e9900 */
[----:B------:R-:W-:Y:S01]  /*02a0*/  ISETP.NE.AND P3, PT, R10, 0x1f0, PT ;  /* 0x000001f00a00780c */ /* 0x000fe20003f65270 */
[----:B0-----:R-:W-:-:S02]  /*02b0*/  IMAD.MOV.U32 R4, RZ, RZ, R13 ;  /* 0x000000ffff047224 */ /* 0x001fc400078e000d */
[----:B------:R-:W-:-:S05]  /*02c0*/  IMAD.MOV.U32 R5, RZ, RZ, R14 ;  /* 0x000000ffff057224 */ /* 0x000fca00078e000e */
[----:B--2---:R0:W-:Y:S04]  /*02d0*/  @!P0 STG.E [R4.64], R3 ;  /* 0x0000000304008986 */ /* 0x0041e8000c101904 */
[----:B---3--:R0:W-:Y:S04]  /*02e0*/  @!P2 STG.E [R4.64+0x200000], R7 ;  /* 0x200000070400a986 */ /* 0x0081e8000c101904 */
[----:B----4-:R0:W-:Y:S01]  /*02f0*/  @!P1 STG.E [R4.64+0x100000], R11 ;  /* 0x1000000b04009986 */ /* 0x0101e2000c101904 */
[----:B------:R-:W-:Y:S05]  /*0300*/  @!P3 EXIT ;  /* 0x000000000000b94d */ /* 0x000fea0003800000 */
[----:B------:R-:W-:-:S13]  /*0310*/  ISETP.GT.AND P0, PT, R8, 0x1f4, PT ;  /* 0x000001f40800780c */ /* 0x000fda0003f04270 */
[----:B------:R-:W-:-:S05]  /*0320*/  @!P0 IMAD.HI R2, R0, 0x20b3dd41, RZ ;  /* 0x20b3dd4100028827 */ /* 0x000fca00078e02ff */
[----:B0-----:R-:W-:-:S04]  /*0330*/  @!P0 SHF.R.U32.HI R3, RZ, 0x1f, R2 ;  /* 0x0000001fff038819 */ /* 0x001fc80000011602 */
[----:B------:R-:W-:Y:S01]  /*0340*/  @!P0 LEA.HI.SX32 R3, R2, R3, 0xb ;  /* 0x0000000302038211 */ /* 0x000fe200078f5aff */
[----:B------:R-:W-:-:S04]  /*0350*/  @!P0 IMAD.MOV.U32 R2, RZ, RZ, 0x4 ;  /* 0x00000004ff028424 */ /* 0x000fc800078e00ff */
[----:B------:R-:W-:-:S04]  /*0360*/  @!P0 IMAD R3, R3, -0xfa8000, R0 ;  /* 0xff05800003038824 */ /* 0x000fc800078e0200 */
[----:B------:R-:W-:-:S06]  /*0370*/  @!P0 IMAD.WIDE R2, R3, R2, c[0x0][0x168] ;  /* 0x00005a0003028625 */ /* 0x000fcc00078e0202 */
[----:B------:R-:W2:Y:S01]  /*0380*/  @!P0 LDG.E.CONSTANT R3, [R2.64] ;  /* 0x0000000402038981 */ /* 0x000ea2000c1e9900 */
[----:B------:R-:W-:Y:S02]  /*0390*/  IADD3 R10, R10, 0x20, RZ ;  /* 0x000000200a0a7810 */ /* 0x000fe40007ffe0ff */
[----:B------:R-:W-:Y:S02]  /*03a0*/  IADD3 R9, R9, 0x20, RZ ;  /* 0x0000002009097810 */ /* 0x000fe40007ffe0ff */
[----:B------:R-:W-:Y:S02]  /*03b0*/  IADD3 R8, R8, 0x20, RZ ;  /* 0x0000002008087810 */ /* 0x000fe40007ffe0ff */
[----:B------:R-:W-:Y:S01]  /*03c0*/  IADD3 R0, R0, 0x100000, RZ ;  /* 0x0010000000007810 */ /* 0x000fe20007ffe0ff */
[----:B--2---:R0:W-:Y:S01]  /*03d0*/  @!P0 STG.E [R4.64+0x300000], R3 ;  /* 0x3000000304008986 */ /* 0x0041e2000c101904 */
[----:B------:R-:W-:-:S05]  /*03e0*/  IADD3 R13, P0, R4, 0x400000, RZ ;  /* 0x00400000040d7810 */ /* 0x000fca0007f1e0ff */
[----:B------:R-:W-:Y:S01]  /*03f0*/  IMAD.X R14, RZ, RZ, R5, P0 ;  /* 0x000000ffff0e7224 */ /* 0x000fe200000e0605 */
[----:B------:R-:W-:Y:S05]  /*0400*/  BRA `(.L_x_2) ;  /* 0xfffffcc000007947 */ /* 0x000fea000383ffff */
.L_x_3:
        /* <DEDUP_REMOVED lines=15> */
.L_x_84:


//--------------------- .text.tvmgen_default_fused_nn_batch_matmul_kernel --------------------------
	.section	.text.tvmgen_default_fused_nn_batch_matmul_kernel,"ax",@progbits
	.sectionflags	@"SHF_BARRIERS=1"
	.sectioninfo	@"SHI_REGISTERS=168"
	.align	128
        .global         tvmgen_default_fused_nn_batch_matmul_kernel
        .type           tvmgen_default_fused_nn_batch_matmul_kernel,@function
        .size           tvmgen_default_fused_nn_batch_matmul_kernel,(.L_x_85 - tvmgen_default_fused_nn_batch_matmul_kernel)
        .other          tvmgen_default_fused_nn_batch_matmul_kernel,@"STO_CUDA_ENTRY STV_DEFAULT"
tvmgen_default_fused_nn_batch_matmul_kernel:
.text.tvmgen_default_fused_nn_batch_matmul_kernel:
[----:B------:R-:W-:Y:S02]  /*0000*/  MOV R1, c[0x0][0x28] ;  /* 0x00000a0000017a02 */ /* 0x000fe40000000f00 */
[----:B------:R-:W-:Y:S01]  /*0010*/  CS2R R2, SRZ ;  /* 0x0000000000027805 */ /* 0x000fe2000001ff00 */
[----:B------:R-:W-:Y:S01]  /*0020*/  MOV R155, RZ ;  /* 0x000000ff009b7202 */ /* 0x000fe20000000f00 */
        /* <DEDUP_REMOVED lines=15> */
[----:B------:R-:W-:Y:S01]  /*0120*/  CS2R R102, SRZ ;  /* 0x0000000000667805 */ /* 0x000fe2000001ff00 */
[----:B------:R-:W-:Y:S01]  /*0130*/  CS2R R100, SRZ ;  /* 0x0000000000647805 */ /* 0x000fe2000001ff00 */
[----:B------:R-:W-:Y:S01]  /*0140*/  CS2R R70, SRZ ;  /* 0x0000000000467805 */ /* 0x000fe2000001ff00 */
[----:B------:R-:W-:Y:S01]  /*0150*/  CS2R R68, SRZ ;  /* 0x0000000000447805 */ /* 0x000fe2000001ff00 */
[----:B------:R-:W-:Y:S01]  /*0160*/  MOV R18, RZ ;  /* 0x000000ff00127202 */ /* 0x000fe20000000f00 */
[----:B------:R-:W-:Y:S01]  /*0170*/  CS2R R16, SRZ ;  /* 0x0000000000107805 */ /* 0x000fe2000001ff00 */
[----:B------:R-:W-:Y:S01]  /*0180*/  MOV R165, RZ ;  /* 0x000000ff00a57202 */ /* 0x000fe20000000f00 */
[----:B------:R-:W-:Y:S01]  /*0190*/  CS2R R54, SRZ ;  /* 0x0000000000367805 */ /* 0x000fe2000001ff00 */
[----:B------:R-:W-:-:S02]  /*01a0*/  MOV R163, RZ ;  /* 0x000000ff00a37202 */ /* 0x000fc40000000f00 */
[----:B------:R-:W-:Y:S02]  /*01b0*/  MOV R161, RZ ;  /* 0x000000ff00a17202 */ /* 0x000fe40000000f00 */
[----:B------:R-:W-:Y:S02]  /*01c0*/  MOV R159, RZ ;  /* 0x000000ff009f7202 */ /* 0x000fe40000000f00 */
[----:B------:R-:W-:Y:S02]  /*01d0*/  MOV R113, RZ ;  /* 0x000000ff00717202 */ /* 0x000fe40000000f00 */
[----:B------:R-:W-:Y:S02]  /*01e0*/  MOV R111, RZ ;  /* 0x000000ff006f7202 */ /* 0x000fe40000000f00 */
[----:B------:R-:W-:Y:S02]  /*01f0*/  MOV R109, RZ ;  /* 0x000000ff006d7202 */ /* 0x000fe40000000f00 */
        /* <DEDUP_REMOVED lines=19> */
.L_x_5:
[----:B------:R-:W0:Y:S01]  /*0330*/  S2R R4, SR_CTAID.Y ;  /* 0x0000000000047919 */ /* 0x000e220000002600 */
[----:B------:R-:W-:-:S03]  /*0340*/  ULDC.64 UR4, c[0x0][0x118] ;  /* 0x0000460000047ab9 */ /* 0x000fc60000000a00 */
[----:B------:R-:W0:Y:S04]  /*0350*/  S2R R21, SR_TID.X ;  /* 0x0000000000157919 */ /* 0x000e280000002100 */
[----:B------:R-:W1:Y:S04]  /*0360*/  S2R R6, SR_CTAID.X ;  /* 0x0000000000067919 */ /* 0x000e680000002500 */
[----:B------:R-:W2:Y:S04]  /*0370*/  S2R R19, SR_CTAID.Z ;  /* 0x0000000000137919 */ /* 0x000ea80000002700 */
[----:B------:R-:W3:Y:S04]  /*0380*/  S2R R15, SR_TID.Y ;  /* 0x00000000000f7919 */ /* 0x000ee80000002200 */
[----:B------:R-:W-:Y:S01]  /*0390*/  BAR.SYNC.DEFER_BLOCKING 0x0 ;  /* 0x0000000000007b1d */ /* 0x000fe20000010000 */
[----:B0-----:R-:W-:-:S02]  /*03a0*/  LEA R0, R4, R21, 0xc ;  /* 0x0000001504007211 */ /* 0x001fc400078e60ff */
[----:B-1----:R-:W-:Y:S02]  /*03b0*/  LEA R8, R6, R21, 0xc ;  /* 0x0000001506087211 */ /* 0x002fe400078e60ff */
[C---:B--2---:R-:W-:Y:S02]  /*03c0*/  LEA R0, R19.reuse, R0, 0xd ;  /* 0x0000000013007211 */ /* 0x044fe400078e68ff */
[----:B------:R-:W-:Y:S02]  /*03d0*/  LEA R8, R19, R8, 0xd ;  /* 0x0000000813087211 */ /* 0x000fe400078e68ff */
[C---:B---3--:R-:W-:Y:S02]  /*03e0*/  LEA R9, R15.reuse, R0, 0x9 ;  /* 0x000000000f097211 */ /* 0x048fe400078e48ff */
[----:B------:R-:W-:Y:S02]  /*03f0*/  LEA R11, R15, R8, 0x9 ;  /* 0x000000080f0b7211 */ /* 0x000fe400078e48ff */
[----:B------:R-:W-:-:S02]  /*0400*/  MOV R0, 0x4 ;  /* 0x0000000400007802 */ /* 0x000fc40000000f00 */
[C---:B------:R-:W-:Y:S02]  /*0410*/  LEA R9, R2.reuse, R9, 0x3 ;  /* 0x0000000902097211 */ /* 0x040fe400078e18ff */
[----:B------:R-:W-:-:S03]  /*0420*/  LEA R8, R2, R11, 0x3 ;  /* 0x0000000b02087211 */ /* 0x000fc600078e18ff */
[----:B------:R-:W-:-:S04]  /*0430*/  IMAD.WIDE R10, R9, R0, c[0x0][0x168] ;  /* 0x00005a00090a7625 */ /* 0x000fc800078e0200 */
[----:B------:R-:W-:Y:S01]  /*0440*/  IMAD.WIDE R8, R8, R0, c[0x0][0x170] ;  /* 0x00005c0008087625 */ /* 0x000fe200078e0200 */
[----:B------:R-:W2:Y:S04]  /*0450*/  LDG.E.CONSTANT R12, [R10.64+0x100] ;  /* 0x000100040a0c7981 */ /* 0x000ea8000c1e9900 */
[----:B------:R-:W3:Y:S04]  /*0460*/  LDG.E.CONSTANT R0, [R10.64] ;  /* 0x000000040a007981 */ /* 0x000ee8000c1e9900 */
[----:B------:R-:W4:Y:S04]  /*0470*/  LDG.E.CONSTANT R14, [R10.64+0x200] ;  /* 0x000200040a0e7981 */ /* 0x000f28000c1e9900 */
[----:B------:R-:W5:Y:S04]  /*0480*/  LDG.E.CONSTANT R20, [R10.64+0x300] ;  /* 0x000300040a147981 */ /* 0x000f68000c1e9900 */
[----:B------:R-:W5:Y:S04]  /*0490*/  LDG.E.CONSTANT R22, [R10.64+0x400] ;  /* 0x000400040a167981 */ /* 0x000f68000c1e9900 */
[----:B------:R-:W5:Y:S04]  /*04a0*/  LDG.E.CONSTANT R24, [R10.64+0x500] ;  /* 0x000500040a187981 */ /* 0x000f68000c1e9900 */
[----:B------:R-:W5:Y:S04]  /*04b0*/  LDG.E.CONSTANT R26, [R10.64+0x600] ;  /* 0x000600040a1a7981 */ /* 0x000f68000c1e9900 */
[----:B------:R-:W5:Y:S04]  /*04c0*/  LDG.E.CONSTANT R28, [R10.64+0x700] ;  /* 0x000700040a1c7981 */ /* 0x000f68000c1e9900 */
[----:B------:R0:W5:Y:S04]  /*04d0*/  LDG.E.CONSTANT R30, [R8.64] ;  /* 0x00000004081e7981 */ /* 0x000168000c1e9900 */
[----:B------:R0:W5:Y:S04]  /*04e0*/  LDG.E.CONSTANT R32, [R8.64+0x100] ;  /* 0x0001000408207981 */ /* 0x000168000c1e9900 */
[----:B------:R0:W5:Y:S04]  /*04f0*/  LDG.E.CONSTANT R34, [R8.64+0x200] ;  /* 0x0002000408227981 */ /* 0x000168000c1e9900 */
[----:B------:R0:W5:Y:S04]  /*0500*/  LDG.E.CONSTANT R36, [R8.64+0x300] ;  /* 0x0003000408247981 */ /* 0x000168000c1e9900 */
[----:B------:R0:W5:Y:S04]  /*0510*/  LDG.E.CONSTANT R38, [R8.64+0x400] ;  /* 0x0004000408267981 */ /* 0x000168000c1e9900 */
[----:B------:R0:W5:Y:S04]  /*0520*/  LDG.E.CONSTANT R40, [R8.64+0x500] ;  /* 0x0005000408287981 */ /* 0x000168000c1e9900 */
[----:B------:R0:W5:Y:S04]  /*0530*/  LDG.E.CONSTANT R48, [R8.64+0x600] ;  /* 0x0006000408307981 */ /* 0x000168000c1e9900 */
[----:B------:R0:W5:Y:S01]  /*0540*/  LDG.E.CONSTANT R52, [R8.64+0x700] ;  /* 0x0007000408347981 */ /* 0x000162000c1e9900 */
[----:B------:R-:W-:-:S02]  /*0550*/  LEA R13, R15, R21, 0x6 ;  /* 0x000000150f0d7211 */ /* 0x000fc400078e30ff */
[----:B0-----:R-:W-:-:S03]  /*0560*/  SHF.L.U32 R9, R21, 0x8, RZ ;  /* 0x0000000815097819 */ /* 0x001fc600000006ff */
[----:B--2---:R-:W-:Y:S04]  /*0570*/  STS [R13.X4+0x20], R12 ;  /* 0x0000200c0d007388 */ /* 0x004fe80000004800 */
[----:B---3--:R0:W-:Y:S04]  /*0580*/  STS [R13.X4], R0 ;  /* 0x000000000d007388 */ /* 0x0081e80000004800 */
[----:B----4-:R-:W-:Y:S04]  /*0590*/  STS [R13.X4+0x40], R14 ;  /* 0x0000400e0d007388 */ /* 0x010fe80000004800 */
[----:B-----5:R-:W-:Y:S04]  /*05a0*/  STS [R13.X4+0x60], R20 ;  /* 0x000060140d007388 */ /* 0x020fe80000004800 */
[----:B------:R-:W-:Y:S04]  /*05b0*/  STS [R13.X4+0x80], R22 ;  /* 0x000080160d007388 */ /* 0x000fe80000004800 */
        /* <DEDUP_REMOVED lines=11> */
[----:B------:R-:W-:Y:S01]  /*0670*/  BAR.SYNC.DEFER_BLOCKING 0x0 ;  /* 0x0000000000007b1d */ /* 0x000fe20000010000 */
[----:B0-----:R-:W-:-:S05]  /*0680*/  SHF.L.U32 R0, R15, 0x8, RZ ;  /* 0x000000080f007819 */ /* 0x001fca00000006ff */
[----:B------:R-:W-:Y:S04]  /*0690*/  LDS.128 R20, [R9+0x800] ;  /* 0x0008000009147984 */ /* 0x000fe80000000c00 */
[----:B------:R-:W0:Y:S04]  /*06a0*/  LDS.128 R56, [R0] ;  /* 0x0000000000387984 */ /* 0x000e280000000c00 */
[----:B------:R-:W1:Y:S04]  /*06b0*/  LDS.128 R24, [R9+0x820] ;  /* 0x0008200009187984 */ /* 0x000e680000000c00 */
[----:B------:R-:W2:Y:S04]  /*06c0*/  LDS.128 R28, [R9+0x840] ;  /* 0x00084000091c7984 */ /* 0x000ea80000000c00 */
[----:B------:R-:W3:Y:S04]  /*06d0*/  LDS.128 R32, [R9+0x860] ;  /* 0x0008600009207984 */ /* 0x000ee80000000c00 */
[----:B------:R-:W4:Y:S04]  /*06e0*/  LDS.128 R36, [R9+0x880] ;  /* 0x0008800009247984 */ /* 0x000f280000000c00 */
[----:B------:R-:W5:Y:S04]  /*06f0*/  LDS.128 R40, [R9+0x8a0] ;  /* 0x0008a00009287984 */ /* 0x000f680000000c00 */
[----:B------:R-:W5:Y:S04]  /*0700*/  LDS.128 R44, [R9+0x8c0] ;  /* 0x0008c000092c7984 */ /* 0x000f680000000c00 */
[----:B------:R-:W5:Y:S04]  /*0710*/  LDS.128 R48, [R9+0x8e0] ;  /* 0x0008e00009307984 */ /* 0x000f680000000c00 */
[----:B------:R-:W5:Y:S01]  /*0720*/  LDS.128 R60, [R0+0x20] ;  /* 0x00002000003c7984 */ /* 0x000f620000000c00 */
[----:B0-----:R-:W-:Y:S01]  /*0730*/  FFMA R8, R20, R56, R3 ;  /* 0x0000003814087223 */ /* 0x001fe20000000003 */
[C---:B-1----:R-:W-:Y:S01]  /*0740*/  FFMA R10, R56.reuse, R24, R5 ;  /* 0x00000018380a7223 */ /* 0x042fe20000000005 */
[C---:B--2---:R-:W-:Y:S01]  /*0750*/  FFMA R12, R56.reuse, R28, R7 ;  /* 0x0000001c380c7223 */ /* 0x044fe20000000007 */
[C---:B---3--:R-:W-:Y:S01]  /*0760*/  FFMA R14, R56.reuse, R32, R17 ;  /* 0x00000020380e7223 */ /* 0x048fe20000000011 */
[C---:B----4-:R-:W-:Y:S01]  /*0770*/  FFMA R52, R56.reuse, R36, R53 ;  /* 0x0000002438347223 */ /* 0x050fe20000000035 */
[C---:B-----5:R-:W-:Y:S01]  /*0780*/  FFMA R64, R56.reuse, R40, R55 ;  /* 0x0000002838407223 */ /* 0x060fe20000000037 */
[C---:B------:R-:W-:Y:S01]  /*0790*/  FFMA R66, R56.reuse, R44, R157 ;  /* 0x0000002c38427223 */ /* 0x040fe2000000009d */
[----:B------:R-:W-:Y:S01]  /*07a0*/  FFMA R54, R56, R48, R54 ;  /* 0x0000003038367223 */ /* 0x000fe20000000036 */
[----:B------:R-:W-:Y:S01]  /*07b0*/  FFMA R3, R21, R57, R8 ;  /* 0x0000003915037223 */ /* 0x000fe20000000008 */
[C---:B------:R-:W-:Y:S01]  /*07c0*/  FFMA R5, R57.reuse, R25, R10 ;  /* 0x0000001939057223 */ /* 0x040fe2000000000a */
[C---:B------:R-:W-:Y:S01]  /*07d0*/  FFMA R7, R57.reuse, R29, R12 ;  /* 0x0000001d39077223 */ /* 0x040fe2000000000c */
[C---:B------:R-:W-:Y:S01]  /*07e0*/  FFMA R9, R57.reuse, R33, R14 ;  /* 0x0000002139097223 */ /* 0x040fe2000000000e */
[C---:B------:R-:W-:Y:S01]  /*07f0*/  FFMA R11, R57.reuse, R37, R52 ;  /* 0x00000025390b7223 */ /* 0x040fe20000000034 */
[C---:B------:R-:W-:Y:S01]  /*0800*/  FFMA R13, R57.reuse, R41, R64 ;  /* 0x00000029390d7223 */ /* 0x040fe20000000040 */
[C---:B------:R-:W-:Y:S01]  /*0810*/  FFMA R15, R57.reuse, R45, R66 ;  /* 0x0000002d390f7223 */ /* 0x040fe20000000042 */
[----:B------:R-:W-:-:S02]  /*0820*/  FFMA R57, R57, R49, R54 ;  /* 0x0000003139397223 */ /* 0x000fc40000000036 */
[----:B------:R-:W0:Y:S01]  /*0830*/  LDS.128 R52, [R0+0x40] ;  /* 0x0000400000347984 */ /* 0x000e220000000c00 */
[----:B------:R-:W-:Y:S01]  /*0840*/  FFMA R8, R22, R58, R3 ;  /* 0x0000003a16087223 */ /* 0x000fe20000000003 */
[C---:B------:R-:W-:Y:S01]  /*0850*/  FFMA R10, R58.reuse, R26, R5 ;  /* 0x0000001a3a0a7223 */ /* 0x040fe20000000005 */
[C---:B------:R-:W-:Y:S01]  /*0860*/  FFMA R12, R58.reuse, R30, R7 ;  /* 0x0000001e3a0c7223 */ /* 0x040fe20000000007 */
[C---:B------:R-:W-:Y:S01]  /*0870*/  FFMA R14, R58.reuse, R34, R9 ;  /* 0x000000223a0e7223 */ /* 0x040fe20000000009 */
[C---:B------:R-:W-:Y:S01]  /*0880*/  FFMA R56, R58.reuse, R38, R11 ;  /* 0x000000263a387223 */ /* 0x040fe2000000000b */
[C---:B------:R-:W-:Y:S01]  /*0890*/  FFMA R64, R58.reuse, R42, R13 ;  /* 0x0000002a3a407223 */ /* 0x040fe2000000000d */
[C---:B------:R-:W-:Y:S01]  /*08a0*/  FFMA R66, R58.reuse, R46, R15 ;  /* 0x0000002e3a427223 */ /* 0x040fe2000000000f */
[----:B------:R-:W-:Y:S01]  /*08b0*/  FFMA R58, R58, R50, R57 ;  /* 0x000000323a3a7223 */ /* 0x000fe20000000039 */
[----:B------:R-:W-:Y:S01]  /*08c0*/  FFMA R17, R23, R59, R8 ;  /* 0x0000003b17117223 */ /* 0x000fe20000000008 */
[C---:B------:R-:W-:Y:S01]  /*08d0*/  FFMA R7, R59.reuse, R27, R10 ;  /* 0x0000001b3b077223 */ /* 0x040fe2000000000a */
[-C--:B------:R-:W-:Y:S01]  /*08e0*/  FFMA R8, R20, R60.reuse, R101 ;  /* 0x0000003c14087223 */ /* 0x080fe20000000065 */
[-C--:B------:R-:W-:Y:S01]  /*08f0*/  FFMA R10, R24, R60.reuse, R103 ;  /* 0x0000003c180a7223 */ /* 0x080fe20000000067 */
[C---:B------:R-:W-:Y:S01]  /*0900*/  FFMA R5, R59.reuse, R31, R12 ;  /* 0x0000001f3b057223 */ /* 0x040fe2000000000c */
[C---:B------:R-:W-:Y:S01]  /*0910*/  FFMA R3, R59.reuse, R35, R14 ;  /* 0x000000233b037223 */ /* 0x040fe2000000000e */
[C---:B------:R-:W-:Y:S01]  /*0920*/  FFMA R15, R59.reuse, R39, R56 ;  /* 0x000000273b0f7223 */ /* 0x040fe20000000038 */
[C---:B------:R-:W-:Y:S01]  /*0930*/  FFMA R13, R59.reuse, R43, R64 ;  /* 0x0000002b3b0d7223 */ /* 0x040fe20000000040 */
[C---:B------:R-:W-:Y:S01]  /*0940*/  FFMA R11, R59.reuse, R47, R66 ;  /* 0x0000002f3b0b7223 */ /* 0x040fe20000000042 */
[----:B------:R-:W-:Y:S01]  /*0950*/  FFMA R9, R59, R51, R58 ;  /* 0x000000333b097223 */ /* 0x000fe2000000003a */
[-C--:B------:R-:W-:Y:S01]  /*0960*/  FFMA R56, R36, R60.reuse, R109 ;  /* 0x0000003c24387223 */ /* 0x080fe2000000006d */
[----:B------:R-:W-:Y:S01]  /*0970*/  FFMA R58, R40, R60, R111 ;  /* 0x0000003c283a7223 */ /* 0x000fe2000000006f */
[-C--:B------:R-:W-:Y:S01]  /*0980*/  FFMA R57, R21, R61.reuse, R8 ;  /* 0x0000003d15397223 */ /* 0x080fe20000000008 */
[-C--:B------:R-:W-:Y:S01]  /*0990*/  FFMA R59, R25, R61.reuse, R10 ;  /* 0x0000003d193b7223 */ /* 0x080fe2000000000a */
[-C--:B------:R-:W-:Y:S01]  /*09a0*/  FFMA R77, R37, R61.reuse, R56 ;  /* 0x0000003d254d7223 */ /* 0x080fe20000000038 */
[----:B------:R-:W-:Y:S01]  /*09b0*/  FFMA R81, R41, R61, R58 ;  /* 0x0000003d29517223 */ /* 0x000fe2000000003a */
[-C--:B------:R-:W-:Y:S01]  /*09c0*/  FFMA R8, R22, R62.reuse, R57 ;  /* 0x0000003e16087223 */ /* 0x080fe20000000039 */
[----:B------:R-:W-:-:S02]  /*09d0*/  FFMA R10, R26, R62, R59 ;  /* 0x0000003e1a0a7223 */ /* 0x000fc4000000003b */
[----:B------:R-:W1:Y:S01]  /*09e0*/  LDS.128 R56, [R0+0x60] ;  /* 0x0000600000387984 */ /* 0x000e620000000c00 */
[-C--:B------:R-:W-:Y:S01]  /*09f0*/  FFMA R12, R28, R60.reuse, R105 ;  /* 0x0000003c1c0c7223 */ /* 0x080fe20000000069 */
[-C--:B------:R-:W-:Y:S01]  /*0a00*/  FFMA R14, R32, R60.reuse, R107 ;  /* 0x0000003c200e7223 */ /* 0x080fe2000000006b */
[-C--:B------:R-:W-:Y:S01]  /*0a10*/  FFMA R64, R44, R60.reuse, R113 ;  /* 0x0000003c2c407223 */ /* 0x080fe20000000071 */
[----:B------:R-:W-:Y:S01]  /*0a20*/  FFMA R60, R48, R60, R115 ;  /* 0x0000003c303c7223 */ /* 0x000fe20000000073 */
[-C--:B------:R-:W-:Y:S01]  /*0a30*/  FFMA R65, R29, R61.reuse, R12 ;  /* 0x0000003d1d417223 */ /* 0x080fe2000000000c */
[-C--:B------:R-:W-:Y:S01]  /*0a40*/  FFMA R73, R33, R61.reuse, R14 ;  /* 0x0000003d21497223 */ /* 0x080fe2000000000e */
[-C--:B------:R-:W-:Y:S01]  /*0a50*/  FFMA R85, R45, R61.reuse, R64 ;  /* 0x0000003d2d557223 */ /* 0x080fe20000000040 */
[----:B------:R-:W-:Y:S01]  /*0a60*/  FFMA R61, R49, R61, R60 ;  /* 0x0000003d313d7223 */ /* 0x000fe2000000003c */
[-C--:B------:R-:W-:Y:S01]  /*0a70*/  FFMA R12, R30, R62.reuse, R65 ;  /* 0x0000003e1e0c7223 */ /* 0x080fe20000000041 */
[-C--:B------:R-:W-:Y:S01]  /*0a80*/  FFMA R14, R34, R62.reuse, R73 ;  /* 0x0000003e220e7223 */ /* 0x080fe20000000049 */
[-C--:B------:R-:W-:Y:S01]  /*0a90*/  FFMA R60, R38, R62.reuse, R77 ;  /* 0x0000003e263c7223 */ /* 0x080fe2000000004d */
[-C--:B------:R-:W-:Y:S01]  /*0aa0*/  FFMA R64, R42, R62.reuse, R81 ;  /* 0x0000003e2a407223 */ /* 0x080fe20000000051 */
[-C--:B------:R-:W-:Y:S01]  /*0ab0*/  FFMA R66, R46, R62.reuse, R85 ;  /* 0x0000003e2e427223 */ /* 0x080fe20000000055 */
[----:B------:R-:W-:Y:S01]  /*0ac0*/  FFMA R62, R50, R62, R61 ;  /* 0x0000003e323e7223 */ /* 0x000fe2000000003d */
[-C--:B------:R-:W-:Y:S01]  /*0ad0*/  FFMA R113, R23, R63.reuse, R8 ;  /* 0x0000003f17717223 */ /* 0x080fe20000000008 */
[-C--:B------:R-:W-:Y:S01]  /*0ae0*/  FFMA R105, R27, R63.reuse, R10 ;  /* 0x0000003f1b697223 */ /* 0x080fe2000000000a */
[-C--:B0-----:R-:W-:Y:S01]  /*0af0*/  FFMA R8, R20, R52.reuse, R117 ;  /* 0x0000003414087223 */ /* 0x081fe20000000075 */
[-C--:B------:R-:W-:Y:S01]  /*0b00*/  FFMA R10, R24, R52.reuse, R119 ;  /* 0x00000034180a7223 */ /* 0x080fe20000000077 */
[-C--:B------:R-:W-:Y:S01]  /*0b10*/  FFMA R103, R31, R63.reuse, R12 ;  /* 0x0000003f1f677223 */ /* 0x080fe2000000000c */
[-C--:B------:R-:W-:Y:S01]  /*0b20*/  FFMA R101, R35, R63.reuse, R14 ;  /* 0x0000003f23657223 */ /* 0x080fe2000000000e */
[-C--:B------:R-:W-:Y:S01]  /*0b30*/  FFMA R111, R39, R63.reuse, R60 ;  /* 0x0000003f276f7223 */ /* 0x080fe2000000003c */
[-C--:B------:R-:W-:Y:S01]  /*0b40*/  FFMA R109, R43, R63.reuse, R64 ;  /* 0x0000003f2b6d7223 */ /* 0x080fe20000000040 */
[-C--:B------:R-:W-:Y:S01]  /*0b50*/  FFMA R107, R47, R63.reuse, R66 ;  /* 0x0000003f2f6b7223 */ /* 0x080fe20000000042 */
[----:B------:R-:W-:Y:S01]  /*0b60*/  FFMA R115, R51, R63, R62 ;  /* 0x0000003f33737223 */ /* 0x000fe2000000003e */
        /* <DEDUP_REMOVED lines=9> */
[----:B------:R-:W0:Y:S01]  /*0c00*/  LDS.128 R60, [R0+0x80] ;  /* 0x00008000003c7984 */ /* 0x000e220000000c00 */
        /* <DEDUP_REMOVED lines=15> */
[-C--:B-1----:R-:W-:Y:S01]  /*0d00*/  FFMA R12, R20, R56.reuse, R163 ;  /* 0x00000038140c7223 */ /* 0x082fe200000000a3 */
[-C--:B------:R-:W-:Y:S01]  /*0d10*/  FFMA R14, R24, R56.reuse, R165 ;  /* 0x00000038180e7223 */ /* 0x080fe200000000a5 */
        /* <DEDUP_REMOVED lines=10> */
[----:B------:R-:W-:Y:S01]  /*0dc0*/  FFMA R16, R51, R55, R54 ;  /* 0x0000003733107223 */ /* 0x000fe20000000036 */
[----:B------:R-:W-:Y:S01]  /*0dd0*/  FFMA R56, R48, R56, R104 ;  /* 0x0000003830387223 */ /* 0x000fe20000000068 */
        /* <DEDUP_REMOVED lines=10> */
[-C--:B------:R-:W-:Y:S01]  /*0e80*/  FFMA R106, R30, R58.reuse, R65 ;  /* 0x0000003a1e6a7223 */ /* 0x080fe20000000041 */
[----:B------:R-:W1:Y:S01]  /*0e90*/  LDS.128 R52, [R0+0xa0] ;  /* 0x0000a00000347984 */ /* 0x000e620000000c00 */
        /* <DEDUP_REMOVED lines=12> */
[----:B------:R-:W-:-:S02]  /*0f60*/  FFMA R112, R51, R59, R112 ;  /* 0x0000003b33707223 */ /* 0x000fc40000000070 */
[----:B------:R-:W2:Y:S01]  /*0f70*/  LDS.128 R56, [R0+0xc0] ;  /* 0x0000c00000387984 */ /* 0x000ea20000000c00 */
        /* <DEDUP_REMOVED lines=32> */
[----:B------:R-:W0:Y:S01]  /*1180*/  LDS.128 R60, [R0+0xe0] ;  /* 0x0000e000003c7984 */ /* 0x000e220000000c00 */
[-C--:B-1----:R-:W-:Y:S01]  /*1190*/  FFMA R12, R20, R52.reuse, R139 ;  /* 0x00000034140c7223 */ /* 0x082fe2000000008b */
        /* <DEDUP_REMOVED lines=15> */
[----:B--2---:R-:W-:Y:S01]  /*1290*/  FFMA R52, R20, R56, R137 ;  /* 0x0000003814347223 */ /* 0x004fe20000000089 */
        /* <DEDUP_REMOVED lines=8> */
[----:B------:R-:W-:-:S02]  /*1320*/  FFMA R53, R21, R57, R52 ;  /* 0x0000003915357223 */ /* 0x000fc40000000034 */
[----:B------:R-:W1:Y:S01]  /*1330*/  S2R R52, SR_TID.X ;  /* 0x0000000000347919 */ /* 0x000e620000002100 */
        /* <DEDUP_REMOVED lines=8> */
[----:B0-----:R-:W-:Y:S01]  /*13c0*/  FFMA R20, R20, R60, R67 ;  /* 0x0000003c14147223 */ /* 0x001fe20000000043 */
[----:B------:R-:W-:Y:S01]  /*13d0*/  FFMA R56, R48, R56, R153 ;  /* 0x0000003830387223 */ /* 0x000fe20000000099 */
[-C--:B------:R-:W-:Y:S01]  /*13e0*/  FFMA R77, R41, R57.reuse, R72 ;  /* 0x00000039294d7223 */ /* 0x080fe20000000048 */
[----:B------:R-:W-:Y:S01]  /*13f0*/  FFMA R81, R45, R57, R74 ;  /* 0x000000392d517223 */ /* 0x000fe2000000004a */
[----:B------:R-:W-:Y:S01]  /*1400*/  FFMA R21, R21, R61, R20 ;  /* 0x0000003d15157223 */ /* 0x000fe20000000014 */
[-C--:B------:R-:W-:Y:S01]  /*1410*/  FFMA R65, R25, R57.reuse, R64 ;  /* 0x0000003919417223 */ /* 0x080fe20000000040 */
[-C--:B------:R-:W-:Y:S01]  /*1420*/  FFMA R73, R37, R57.reuse, R70 ;  /* 0x0000003925497223 */ /* 0x080fe20000000046 */
[----:B------:R-:W-:Y:S01]  /*1430*/  FFMA R57, R49, R57, R56 ;  /* 0x0000003931397223 */ /* 0x000fe20000000038 */
[-C--:B------:R-:W-:Y:S01]  /*1440*/  FFMA R142, R30, R58.reuse, R69 ;  /* 0x0000003a1e8e7223 */ /* 0x080fe20000000045 */
[----:B-1----:R-:W-:Y:S01]  /*1450*/  SHF.L.U32 R20, R52, 0x8, RZ ;  /* 0x0000000834147819 */ /* 0x002fe200000006ff */
[----:B------:R-:W-:Y:S01]  /*1460*/  FFMA R140, R34, R58, R71 ;  /* 0x0000003a228c7223 */ /* 0x000fe20000000047 */
[-C--:B------:R-:W-:Y:S01]  /*1470*/  FFMA R40, R40, R60.reuse, R91 ;  /* 0x0000003c28287223 */ /* 0x080fe2000000005b */
[----:B------:R-:W-:Y:S01]  /*1480*/  FFMA R44, R44, R60, R95 ;  /* 0x0000003c2c2c7223 */ /* 0x000fe2000000005f */
[----:B------:R-:W-:Y:S01]  /*1490*/  FFMA R143, R23, R55, R92 ;  /* 0x00000037178f7223 */ /* 0x000fe2000000005c */
[-C--:B------:R-:W-:Y:S01]  /*14a0*/  FFMA R132, R42, R58.reuse, R77 ;  /* 0x0000003a2a847223 */ /* 0x080fe2000000004d */
[----:B------:R-:W-:Y:S01]  /*14b0*/  FFMA R56, R46, R58, R81 ;  /* 0x0000003a2e387223 */ /* 0x000fe20000000051 */
[-C--:B------:R-:W-:Y:S01]  /*14c0*/  FFMA R28, R28, R60.reuse, R79 ;  /* 0x0000003c1c1c7223 */ /* 0x080fe2000000004f */
[----:B------:R-:W-:Y:S01]  /*14d0*/  FFMA R32, R32, R60, R83 ;  /* 0x0000003c20207223 */ /* 0x000fe20000000053 */
[----:B------:R-:W-:Y:S01]  /*14e0*/  LDS.128 R68, [R0+0x10] ;  /* 0x0000100000447984 */ /* 0x000fe20000000c00 */
[-C--:B------:R-:W-:Y:S01]  /*14f0*/  FFMA R144, R26, R58.reuse, R65 ;  /* 0x0000003a1a907223 */ /* 0x080fe20000000041 */
[----:B------:R-:W-:-:S02]  /*1500*/  FFMA R136, R38, R58, R73 ;  /* 0x0000003a26887223 */ /* 0x000fc40000000049 */
[----:B------:R-:W0:Y:S01]  /*1510*/  LDS.128 R88, [R20+0x8b0] ;  /* 0x0008b00014587984 */ /* 0x000e220000000c00 */
[-C--:B------:R-:W-:Y:S01]  /*1520*/  FFMA R24, R24, R60.reuse, R75 ;  /* 0x0000003c18187223 */ /* 0x080fe2000000004b */
[-C--:B------:R-:W-:Y:S02]  /*1530*/  FFMA R36, R36, R60.reuse, R87 ;  /* 0x0000003c24247223 */ /* 0x080fe40000000057 */
[----:B------:R-:W1:Y:S01]  /*1540*/  LDS.128 R92, [R20+0x8d0] ;  /* 0x0008d000145c7984 */ /* 0x000e620000000c00 */
[----:B------:R-:W-:-:S03]  /*1550*/  FFMA R48, R48, R60, R99 ;  /* 0x0000003c30307223 */ /* 0x000fc60000000063 */
[----:B------:R-:W2:Y:S04]  /*1560*/  LDS.128 R76, [R20+0x850] ;  /* 0x00085000144c7984 */ /* 0x000ea80000000c00 */
[----:B------:R-:W3:Y:S04]  /*1570*/  LDS.128 R80, [R20+0x870] ;  /* 0x0008700014507984 */ /* 0x000ee80000000c00 */
[----:B------:R-:W4:Y:S04]  /*1580*/  LDS.128 R64, [R20+0x810] ;  /* 0x0008100014407984 */ /* 0x000f280000000c00 */
[----:B------:R-:W5:Y:S04]  /*1590*/  LDS.128 R72, [R20+0x830] ;  /* 0x0008300014487984 */ /* 0x000f680000000c00 */
[----:B------:R-:W5:Y:S01]  /*15a0*/  LDS.128 R84, [R20+0x890] ;  /* 0x0008900014547984 */ /* 0x000f620000000c00 */
[----:B------:R-:W-:-:S03]  /*15b0*/  FFMA R146, R22, R58, R53 ;  /* 0x0000003a16927223 */ /* 0x000fc60000000035 */
[----:B------:R-:W5:Y:S01]  /*15c0*/  LDS.128 R96, [R20+0x8f0] ;  /* 0x0008f00014607984 */ /* 0x000f620000000c00 */
[----:B------:R-:W-:Y:S01]  /*15d0*/  FFMA R29, R29, R61, R28 ;  /* 0x0000003d1d1d7223 */ /* 0x000fe2000000001c */
[-C--:B------:R-:W-:Y:S01]  /*15e0*/  FFMA R22, R22, R62.reuse, R21 ;  /* 0x0000003e16167223 */ /* 0x080fe20000000015 */
[C---:B------:R-:W-:Y:S02]  /*15f0*/  FFMA R129, R23.reuse, R59, R146 ;  /* 0x0000003b17817223 */ /* 0x040fe40000000092 */
[----:B------:R-:W-:Y:S01]  /*1600*/  FFMA R30, R30, R62, R29 ;  /* 0x0000003e1e1e7223 */ /* 0x000fe2000000001d */
[----:B------:R-:W-:Y:S02]  /*1610*/  FFMA R29, R23, R63, R22 ;  /* 0x0000003f171d7223 */ /* 0x000fe40000000016 */
[----:B------:R-:W5:Y:S01]  /*1620*/  LDS.128 R20, [R0+0x30] ;  /* 0x0000300000147984 */ /* 0x000f620000000c00 */
[-C--:B------:R-:W-:Y:S01]  /*1630*/  FFMA R25, R25, R61.reuse, R24 ;  /* 0x0000003d19197223 */ /* 0x080fe20000000018 */
[----:B------:R-:W-:Y:S01]  /*1640*/  FFMA R33, R33, R61, R32 ;  /* 0x0000003d21217223 */ /* 0x000fe20000000020 */
[----:B------:R-:W-:-:S02]  /*1650*/  FFMA R58, R50, R58, R57 ;  /* 0x0000003a323a7223 */ /* 0x000fc40000000039 */
[-C--:B------:R-:W-:Y:S01]  /*1660*/  FFMA R26, R26, R62.reuse, R25 ;  /* 0x0000003e1a1a7223 */ /* 0x080fe20000000019 */
[C---:B------:R-:W-:Y:S01]  /*1670*/  FFMA R139, R31.reuse, R55, R134 ;  /* 0x000000371f8b7223 */ /* 0x040fe20000000086 */
[C---:B------:R-:W-:Y:S01]  /*1680*/  FFMA R57, R31.reuse, R59, R142 ;  /* 0x0000003b1f397223 */ /* 0x040fe2000000008e */
[----:B------:R-:W-:Y:S01]  /*1690*/  FFMA R34, R34, R62, R33 ;  /* 0x0000003e22227223 */ /* 0x000fe20000000021 */
[-C--:B------:R-:W-:Y:S01]  /*16a0*/  FFMA R31, R31, R63.reuse, R30 ;  /* 0x0000003f1f1f7223 */ /* 0x080fe2000000001e */
[----:B------:R-:W-:Y:S01]  /*16b0*/  FFMA R33, R27, R63, R26 ;  /* 0x0000003f1b217223 */ /* 0x000fe2000000001a */
[C---:B0-----:R-:W-:Y:S01]  /*16c0*/  FFMA R30, R68.reuse, R88, R13 ;  /* 0x00000058441e7223 */ /* 0x041fe2000000000d */
[C---:B-1----:R-:W-:Y:S01]  /*16d0*/  FFMA R32, R68.reuse, R92, R11 ;  /* 0x0000005c44207223 */ /* 0x042fe2000000000b */
[C---:B--2---:R-:W-:Y:S01]  /*16e0*/  FFMA R24, R68.reuse, R76, R5 ;  /* 0x0000004c44187223 */ /* 0x044fe20000000005 */
[----:B------:R-:W-:Y:S01]  /*16f0*/  FFMA R49, R49, R61, R48 ;  /* 0x0000003d31317223 */ /* 0x000fe20000000030 */
[-C--:B------:R-:W-:Y:S01]  /*1700*/  FFMA R133, R43, R55.reuse, R14 ;  /* 0x000000372b857223 */ /* 0x080fe2000000000e */
[----:B---3--:R-:W-:Y:S01]  /*1710*/  FFMA R26, R68, R80, R3 ;  /* 0x00000050441a7223 */ /* 0x008fe20000000003 */
[----:B------:R-:W-:Y:S01]  /*1720*/  FFMA R131, R47, R55, R12 ;  /* 0x000000372f837223 */ /* 0x000fe2000000000c */
[C---:B------:R-:W-:Y:S01]  /*1730*/  FFMA R13, R69.reuse, R89, R30 ;  /* 0x00000059450d7223 */ /* 0x040fe2000000001e */
[----:B----4-:R-:W-:Y:S01]  /*1740*/  FFMA R12, R64, R68, R17 ;  /* 0x00000044400c7223 */ /* 0x010fe20000000011 */
[----:B------:R-:W-:Y:S01]  /*1750*/  FFMA R50, R50, R62, R49 ;  /* 0x0000003e32327223 */ /* 0x000fe20000000031 */
[C---:B-----5:R-:W-:Y:S01]  /*1760*/  FFMA R14, R68.reuse, R72, R7 ;  /* 0x00000048440e7223 */ /* 0x060fe20000000007 */
[C---:B------:R-:W-:Y:S01]  /*1770*/  FFMA R7, R69.reuse, R77, R24 ;  /* 0x0000004d45077223 */ /* 0x040fe20000000018 */
[C---:B------:R-:W-:Y:S01]  /*1780*/  FFMA R28, R68.reuse, R84, R15 ;  /* 0x00000054441c7223 */ /* 0x040fe2000000000f */
[C---:B------:R-:W-:Y:S01]  /*1790*/  FFMA R15, R69.reuse, R93, R32 ;  /* 0x0000005d450f7223 */ /* 0x040fe20000000020 */
[----:B------:R-:W-:Y:S01]  /*17a0*/  FFMA R68, R68, R96, R9 ;  /* 0x0000006044447223 */ /* 0x000fe20000000009 */
[----:B------:R-:W-:Y:S01]  /*17b0*/  FFMA R9, R69, R81, R26 ;  /* 0x0000005145097223 */ /* 0x000fe2000000001a */
[C---:B------:R-:W-:Y:S01]  /*17c0*/  FFMA R137, R35.reuse, R55, R130 ;  /* 0x0000003723897223 */ /* 0x040fe20000000082 */
[----:B------:R-:W-:Y:S01]  /*17d0*/  FFMA R49, R35, R59, R140 ;  /* 0x0000003b23317223 */ /* 0x000fe2000000008c */
[----:B------:R-:W-:Y:S01]  /*17e0*/  FFMA R37, R37, R61, R36 ;  /* 0x0000003d25257223 */ /* 0x000fe20000000024 */
[----:B------:R-:W-:Y:S01]  /*17f0*/  FFMA R35, R35, R63, R34 ;  /* 0x0000003f23237223 */ /* 0x000fe20000000022 */
[----:B------:R-:W-:Y:S01]  /*1800*/  FFMA R11, R69, R85, R28 ;  /* 0x00000055450b7223 */ /* 0x000fe2000000001c */
[----:B------:R-:W-:Y:S01]  /*1810*/  FFMA R3, R65, R69, R12 ;  /* 0x0000004541037223 */ /* 0x000fe2000000000c */
[----:B------:R-:W-:Y:S01]  /*1820*/  FFMA R5, R69, R73, R14 ;  /* 0x0000004945057223 */ /* 0x000fe2000000000e */
[C---:B------:R-:W-:Y:S01]  /*1830*/  FFMA R28, R70.reuse, R78, R7 ;  /* 0x0000004e461c7223 */ /* 0x040fe20000000007 */
[C---:B------:R-:W-:Y:S01]  /*1840*/  FFMA R30, R70.reuse, R82, R9 ;  /* 0x00000052461e7223 */ /* 0x040fe20000000009 */
[C---:B------:R-:W-:Y:S01]  /*1850*/  FFMA R34, R70.reuse, R90, R13 ;  /* 0x0000005a46227223 */ /* 0x040fe2000000000d */
[----:B------:R-:W-:-:S02]  /*1860*/  FFMA R36, R70, R94, R15 ;  /* 0x0000005e46247223 */ /* 0x000fc4000000000f */
[----:B------:R-:W0:Y:S01]  /*1870*/  LDS.128 R12, [R0+0x50] ;  /* 0x00005000000c7984 */ /* 0x000e220000000c00 */
[-C--:B------:R-:W-:Y:S01]  /*1880*/  FFMA R41, R41, R61.reuse, R40 ;  /* 0x0000003d29297223 */ /* 0x080fe20000000028 */
[----:B------:R-:W-:Y:S01]  /*1890*/  FFMA R45, R45, R61, R44 ;  /* 0x0000003d2d2d7223 */ /* 0x000fe2000000002c */
[----:B------:R-:W-:Y:S01]  /*18a0*/  FFMA R24, R66, R70, R3 ;  /* 0x0000004642187223 */ /* 0x000fe20000000003 */
[C---:B------:R-:W-:Y:S01]  /*18b0*/  FFMA R26, R70.reuse, R74, R5 ;  /* 0x0000004a461a7223 */ /* 0x040fe20000000005 */
[----:B------:R-:W-:Y:S01]  /*18c0*/  FFMA R32, R70, R86, R11 ;  /* 0x0000005646207223 */ /* 0x000fe2000000000b */
[C---:B------:R-:W-:Y:S01]  /*18d0*/  FFMA R7, R71.reuse, R79, R28 ;  /* 0x0000004f47077223 */ /* 0x040fe2000000001c */
[----:B------:R-:W-:Y:S01]  /*18e0*/  FFMA R17, R71, R83, R30 ;  /* 0x0000005347117223 */ /* 0x000fe2000000001e */
[-C--:B------:R-:W-:Y:S01]  /*18f0*/  FFMA R28, R76, R20.reuse, R103 ;  /* 0x000000144c1c7223 */ /* 0x080fe20000000067 */
[----:B------:R-:W-:Y:S01]  /*1900*/  FFMA R30, R80, R20, R101 ;  /* 0x00000014501e7223 */ /* 0x000fe20000000065 */
[-C--:B------:R-:W-:Y:S01]  /*1910*/  FFMA R38, R38, R62.reuse, R37 ;  /* 0x0000003e26267223 */ /* 0x080fe20000000025 */
[-C--:B------:R-:W-:Y:S01]  /*1920*/  FFMA R42, R42, R62.reuse, R41 ;  /* 0x0000003e2a2a7223 */ /* 0x080fe20000000029 */
[----:B------:R-:W-:Y:S01]  /*1930*/  FFMA R46, R46, R62, R45 ;  /* 0x0000003e2e2e7223 */ /* 0x000fe2000000002d */
[C---:B------:R-:W-:Y:S01]  /*1940*/  FFMA R141, R27.reuse, R55, R138 ;  /* 0x000000371b8d7223 */ /* 0x040fe2000000008a */
[----:B------:R-:W-:Y:S01]  /*1950*/  FFMA R61, R27, R59, R144 ;  /* 0x0000003b1b3d7223 */ /* 0x000fe20000000090 */
[----:B------:R-:W-:Y:S01]  /*1960*/  FFMA R3, R67, R71, R24 ;  /* 0x0000004743037223 */ /* 0x000fe20000000018 */
[C---:B------:R-:W-:Y:S01]  /*1970*/  FFMA R5, R71.reuse, R75, R26 ;  /* 0x0000004b47057223 */ /* 0x040fe2000000001a */
[----:B------:R-:W-:Y:S01]  /*1980*/  FFMA R53, R71, R87, R32 ;  /* 0x0000005747357223 */ /* 0x000fe20000000020 */
[-C--:B------:R-:W-:Y:S01]  /*1990*/  FFMA R24, R64, R20.reuse, R113 ;  /* 0x0000001440187223 */ /* 0x080fe20000000071 */
[-C--:B------:R-:W-:Y:S01]  /*19a0*/  FFMA R26, R72, R20.reuse, R105 ;  /* 0x00000014481a7223 */ /* 0x080fe20000000069 */
[----:B------:R-:W-:Y:S01]  /*19b0*/  FFMA R32, R84, R20, R111 ;  /* 0x0000001454207223 */ /* 0x000fe2000000006f */
[-C--:B------:R-:W-:Y:S01]  /*19c0*/  FFMA R25, R77, R21.reuse, R28 ;  /* 0x000000154d197223 */ /* 0x080fe2000000001c */
[----:B------:R-:W-:Y:S01]  /*19d0*/  FFMA R27, R81, R21, R30 ;  /* 0x00000015511b7223 */ /* 0x000fe2000000001e */
[-C--:B------:R-:W-:Y:S01]  /*19e0*/  FFMA R45, R39, R59.reuse, R136 ;  /* 0x0000003b272d7223 */ /* 0x080fe20000000088 */
[-C--:B------:R-:W-:Y:S01]  /*19f0*/  FFMA R41, R43, R59.reuse, R132 ;  /* 0x0000003b2b297223 */ /* 0x080fe20000000084 */
[----:B------:R-:W-:Y:S01]  /*1a00*/  FFMA R37, R47, R59, R56 ;  /* 0x0000003b2f257223 */ /* 0x000fe20000000038 */
[-C--:B------:R-:W-:Y:S01]  /*1a10*/  FFMA R135, R39, R55.reuse, R128 ;  /* 0x0000003727877223 */ /* 0x080fe20000000080 */
[C---:B------:R-:W-:Y:S01]  /*1a20*/  FFMA R145, R51.reuse, R55, R54 ;  /* 0x0000003733917223 */ /* 0x040fe20000000036 */
[----:B------:R-:W-:Y:S01]  /*1a30*/  FFMA R59, R51, R59, R58 ;  /* 0x0000003b333b7223 */ /* 0x000fe2000000003a */
[-C--:B------:R-:W-:Y:S01]  /*1a40*/  FFMA R39, R39, R63.reuse, R38 ;  /* 0x0000003f27277223 */ /* 0x080fe20000000026 */
[-C--:B------:R-:W-:Y:S01]  /*1a50*/  FFMA R43, R43, R63.reuse, R42 ;  /* 0x0000003f2b2b7223 */ /* 0x080fe2000000002a */
[-C--:B------:R-:W-:Y:S01]  /*1a60*/  FFMA R47, R47, R63.reuse, R46 ;  /* 0x0000003f2f2f7223 */ /* 0x080fe2000000002e */
[----:B------:R-:W-:Y:S01]  /*1a70*/  FFMA R51, R51, R63, R50 ;  /* 0x0000003f33337223 */ /* 0x000fe20000000032 */
[-C--:B------:R-:W-:Y:S01]  /*1a80*/  FFMA R63, R85, R21.reuse, R32 ;  /* 0x00000015553f7223 */ /* 0x080fe20000000020 */
[-C--:B------:R-:W-:Y:S01]  /*1a90*/  FFMA R9, R65, R21.reuse, R24 ;  /* 0x0000001541097223 */ /* 0x080fe20000000018 */
[----:B------:R-:W-:Y:S01]  /*1aa0*/  FFMA R11, R73, R21, R26 ;  /* 0x00000015490b7223 */ /* 0x000fe2000000001a */
[-C--:B------:R-:W-:Y:S01]  /*1ab0*/  FFMA R30, R78, R22.reuse, R25 ;  /* 0x000000164e1e7223 */ /* 0x080fe20000000019 */
[----:B------:R-:W-:-:S02]  /*1ac0*/  FFMA R32, R82, R22, R27 ;  /* 0x0000001652207223 */ /* 0x000fc4000000001b */
[----:B------:R-:W1:Y:S01]  /*1ad0*/  LDS.128 R24, [R0+0x70] ;  /* 0x0000700000187984 */ /* 0x000e620000000c00 */
[----:B------:R-:W-:Y:S01]  /*1ae0*/  FFMA R69, R69, R97, R68 ;  /* 0x0000006145457223 */ /* 0x000fe20000000044 */
[C---:B------:R-:W-:Y:S01]  /*1af0*/  FFMA R55, R71.reuse, R91, R34 ;  /* 0x0000005b47377223 */ /* 0x040fe20000000022 */
[----:B------:R-:W-:Y:S01]  /*1b00*/  FFMA R157, R71, R95, R36 ;  /* 0x0000005f479d7223 */ /* 0x000fe20000000024 */
[----:B------:R-:W-:Y:S01]  /*1b10*/  FFMA R34, R88, R20, R109 ;  /* 0x0000001458227223 */ /* 0x000fe2000000006d */
[----:B------:R-:W-:Y:S01]  /*1b20*/  FFMA R54, R70, R98, R69 ;  /* 0x0000006246367223 */ /* 0x000fe20000000045 */
[-C--:B------:R-:W-:Y:S01]  /*1b30*/  FFMA R36, R92, R20.reuse, R107 ;  /* 0x000000145c247223 */ /* 0x080fe2000000006b */
[----:B------:R-:W-:Y:S01]  /*1b40*/  FFMA R20, R96, R20, R115 ;  /* 0x0000001460147223 */ /* 0x000fe20000000073 */
[----:B------:R-:W-:Y:S01]  /*1b50*/  FFMA R69, R89, R21, R34 ;  /* 0x0000001559457223 */ /* 0x000fe20000000022 */
        /* <DEDUP_REMOVED lines=10> */
[-C--:B0-----:R-:W-:Y:S01]  /*1c00*/  FFMA R10, R64, R12.reuse, R10 ;  /* 0x0000000c400a7223 */ /* 0x081fe2000000000a */
        /* <DEDUP_REMOVED lines=23> */
[----:B------:R-:W-:-:S02]  /*1d80*/  FFMA R16, R74, R14, R11 ;  /* 0x0000000e4a107223 */ /* 0x000fc4000000000b */
[----:B------:R-:W0:Y:S01]  /*1d90*/  LDS.128 R8, [R0+0x90] ;  /* 0x0000900000087984 */ /* 0x000e220000000c00 */
[-C--:B------:R-:W-:Y:S01]  /*1da0*/  FFMA R20, R78, R14.reuse, R21 ;  /* 0x0000000e4e147223 */ /* 0x080fe20000000015 */
[-C--:B------:R-:W-:Y:S01]  /*1db0*/  FFMA R22, R82, R14.reuse, R23 ;  /* 0x0000000e52167223 */ /* 0x080fe20000000017 */
[-C--:B------:R-:W-:Y:S01]  /*1dc0*/  FFMA R28, R86, R14.reuse, R63 ;  /* 0x0000000e561c7223 */ /* 0x080fe2000000003f */
[-C--:B------:R-:W-:Y:S01]  /*1dd0*/  FFMA R30, R90, R14.reuse, R69 ;  /* 0x0000000e5a1e7223 */ /* 0x080fe20000000045 */
[-C--:B------:R-:W-:Y:S01]  /*1de0*/  FFMA R32, R94, R14.reuse, R71 ;  /* 0x0000000e5e207223 */ /* 0x080fe20000000047 */
[----:B------:R-:W-:Y:S01]  /*1df0*/  FFMA R14, R98, R14, R13 ;  /* 0x0000000e620e7223 */ /* 0x000fe2000000000d */
        /* <DEDUP_REMOVED lines=12> */
[----:B------:R-:W-:-:S02]  /*1ec0*/  FFMA R15, R73, R25, R108 ;  /* 0x00000019490f7223 */ /* 0x000fc4000000006c */
[-C--:B------:R-:W-:Y:S01]  /*1ed0*/  FFMA R63, R85, R25.reuse, R18 ;  /* 0x00000019553f7223 */ /* 0x080fe20000000012 */
[-C--:B------:R-:W-:Y:S01]  /*1ee0*/  FFMA R18, R66, R26.reuse, R13 ;  /* 0x0000001a42127223 */ /* 0x080fe2000000000d */
[----:B------:R-:W-:Y:S02]  /*1ef0*/  FFMA R20, R74, R26, R15 ;  /* 0x0000001a4a147223 */ /* 0x000fe4000000000f */
        /* <DEDUP_REMOVED lines=73> */
[----:B------:R-:W0:Y:S01]  /*2390*/  LDS.128 R20, [R0+0xd0] ;  /* 0x0000d00000147984 */ /* 0x000e220000000c00 */
[-C--:B------:R-:W-:Y:S01]  /*23a0*/  FFMA R12, R66, R14.reuse, R9 ;  /* 0x0000000e420c7223 */ /* 0x080fe20000000009 */
[----:B------:R-:W-:-:S02]  /*23b0*/  FFMA R24, R74, R14, R11 ;  /* 0x0000000e4a187223 */ /* 0x000fc4000000000b */
[----:B------:R1:W2:Y:S01]  /*23c0*/  LDS.128 R8, [R0+0xf0] ;  /* 0x0000f00000087984 */ /* 0x0002a20000000c00 */
[-C--:B------:R-:W-:Y:S01]  /*23d0*/  FFMA R26, R78, R14.reuse, R25 ;  /* 0x0000000e4e1a7223 */ /* 0x080fe20000000019 */
[-C--:B------:R-:W-:Y:S01]  /*23e0*/  FFMA R28, R82, R14.reuse, R27 ;  /* 0x0000000e521c7223 */ /* 0x080fe2000000001b */
[-C--:B------:R-:W-:Y:S01]  /*23f0*/  FFMA R30, R86, R14.reuse, R63 ;  /* 0x0000000e561e7223 */ /* 0x080fe2000000003f */
[-C--:B------:R-:W-:Y:S01]  /*2400*/  FFMA R32, R90, R14.reuse, R69 ;  /* 0x0000000e5a207223 */ /* 0x080fe20000000045 */
[-C--:B------:R-:W-:Y:S01]  /*2410*/  FFMA R34, R94, R14.reuse, R71 ;  /* 0x0000000e5e227223 */ /* 0x080fe20000000047 */
[----:B------:R-:W-:Y:S01]  /*2420*/  FFMA R14, R98, R14, R13 ;  /* 0x0000000e620e7223 */ /* 0x000fe2000000000d */
[----:B------:R-:W-:Y:S01]  /*2430*/  IADD3 R2, R2, 0x1, RZ ;  /* 0x0000000102027810 */ /* 0x000fe20007ffe0ff */
[-C--:B------:R-:W-:Y:S01]  /*2440*/  FFMA R139, R67, R15.reuse, R12 ;  /* 0x0000000f438b7223 */ /* 0x080fe2000000000c */
[-C--:B------:R-:W-:Y:S01]  /*2450*/  FFMA R141, R75, R15.reuse, R24 ;  /* 0x0000000f4b8d7223 */ /* 0x080fe20000000018 */
[-C--:B------:R-:W-:Y:S01]  /*2460*/  FFMA R143, R79, R15.reuse, R26 ;  /* 0x0000000f4f8f7223 */ /* 0x080fe2000000001a */
[-C--:B------:R-:W-:Y:S01]  /*2470*/  FFMA R145, R83, R15.reuse, R28 ;  /* 0x0000000f53917223 */ /* 0x080fe2000000001c */
[-C--:B------:R-:W-:Y:S01]  /*2480*/  FFMA R147, R87, R15.reuse, R30 ;  /* 0x0000000f57937223 */ /* 0x080fe2000000001e */
[-C--:B------:R-:W-:Y:S01]  /*2490*/  FFMA R155, R99, R15.reuse, R14 ;  /* 0x0000000f639b7223 */ /* 0x080fe2000000000e */
[----:B------:R-:W-:Y:S01]  /*24a0*/  ISETP.GE.U32.AND P0, PT, R2, 0x8, PT ;  /* 0x000000080200780c */ /* 0x000fe20003f06070 */
[-C--:B------:R-:W-:Y:S01]  /*24b0*/  FFMA R149, R91, R15.reuse, R32 ;  /* 0x0000000f5b957223 */ /* 0x080fe20000000020 */
[----:B------:R-:W-:Y:S01]  /*24c0*/  FFMA R151, R95, R15, R34 ;  /* 0x0000000f5f977223 */ /* 0x000fe20000000022 */
[-C--:B0-----:R-:W-:Y:S01]  /*24d0*/  FFMA R12, R64, R20.reuse, R129 ;  /* 0x00000014400c7223 */ /* 0x081fe20000000081 */
[-C--:B------:R-:W-:Y:S01]  /*24e0*/  FFMA R14, R72, R20.reuse, R61 ;  /* 0x00000014480e7223 */ /* 0x080fe2000000003d */
[-C--:B-1----:R-:W-:Y:S01]  /*24f0*/  FFMA R0, R76, R20.reuse, R57 ;  /* 0x000000144c007223 */ /* 0x082fe20000000039 */
[-C--:B------:R-:W-:Y:S01]  /*2500*/  FFMA R24, R80, R20.reuse, R49 ;  /* 0x0000001450187223 */ /* 0x080fe20000000031 */
[-C--:B------:R-:W-:Y:S01]  /*2510*/  FFMA R26, R84, R20.reuse, R45 ;  /* 0x00000014541a7223 */ /* 0x080fe2000000002d */
[-C--:B------:R-:W-:Y:S01]  /*2520*/  FFMA R28, R88, R20.reuse, R41 ;  /* 0x00000014581c7223 */ /* 0x080fe20000000029 */
[-C--:B------:R-:W-:Y:S01]  /*2530*/  FFMA R30, R92, R20.reuse, R37 ;  /* 0x000000145c1e7223 */ /* 0x080fe20000000025 */
[----:B------:R-:W-:Y:S01]  /*2540*/  FFMA R20, R96, R20, R59 ;  /* 0x0000001460147223 */ /* 0x000fe2000000003b */
[-C--:B--2---:R-:W-:Y:S01]  /*2550*/  FFMA R64, R64, R8.reuse, R29 ;  /* 0x0000000840407223 */ /* 0x084fe2000000001d */
        /* <DEDUP_REMOVED lines=55> */
[----:B------:R-:W-:Y:S01]  /*28d0*/  @P0 CALL.REL.NOINC `(.L_x_4) ;  /* 0x0000001000000944 */ /* 0x000fe20003c00000 */
[----:B------:R-:W-:Y:S05]  /*28e0*/  BRA `(.L_x_5) ;  /* 0xffffda4000007947 */ /* 0x000fea000383ffff */
.L_x_4:
[----:B------:R-:W0:Y:S01]  /*28f0*/  S2R R9, SR_TID.Y ;  /* 0x0000000000097919 */ /* 0x000e220000002200 */
[----:B------:R-:W-:Y:S01]  /*2900*/  LEA R4, R19, R4, 0x1 ;  /* 0x0000000413047211 */ /* 0x000fe200078e08ff */
[----:B------:R-:W-:-:S03]  /*2910*/  ULDC.64 UR4, c[0x0][0x118] ;  /* 0x0000460000047ab9 */ /* 0x000fc60000000a00 */
[----:B0-----:R-:W-:-:S04]  /*2920*/  LEA R9, R4, R9, 0x3 ;  /* 0x0000000904097211 */ /* 0x001fc800078e18ff */
[----:B------:R-:W-:-:S04]  /*2930*/  LEA R9, R9, R6, 0x4 ;  /* 0x0000000609097211 */ /* 0x000fc800078e20ff */
[----:B------:R-:W-:Y:S02]  /*2940*/  LEA R8, R9, R52, 0x3 ;  /* 0x0000003409087211 */ /* 0x000fe400078e18ff */
[----:B------:R-:W-:Y:S02]  /*2950*/  MOV R9, 0x4 ;  /* 0x0000000400097802 */ /* 0x000fe40000000f00 */
[----:B------:R-:W-:-:S05]  /*2960*/  SHF.L.U32 R8, R8, 0x3, RZ ;  /* 0x0000000308087819 */ /* 0x000fca00000006ff */
[----:B------:R-:W-:-:S05]  /*2970*/  IMAD.WIDE R8, R8, R9, c[0x0][0x160] ;  /* 0x0000580008087625 */ /* 0x000fca00078e0209 */
[----:B------:R-:W-:Y:S04]  /*2980*/  STG.E [R8.64], R3 ;  /* 0x0000000308007986 */ /* 0x000fe8000c101904 */
[----:B------:R-:W-:Y:S04]  /*2990*/  STG.E [R8.64+0x4], R5 ;  /* 0x0000040508007986 */ /* 0x000fe8000c101904 */
        /* <DEDUP_REMOVED lines=61> */
[----:B------:R-:W-:Y:S01]  /*2d70*/  STG.E [R8.64+0xe1c], R99 ;  /* 0x000e1c6308007986 */ /* 0x000fe2000c101904 */
[----:B------:R-:W-:Y:S05]  /*2d80*/  EXIT ;  /* 0x000000000000794d */ /* 0x000fea0003800000 */
.L_x_6:
        /* <DEDUP_REMOVED lines=15> */
.L_x_85:


//--------------------- .text.tvmgen_default_fused_reshape_transpose_kernel --------------------------
	.section	.text.tvmgen_default_fused_reshape_transpose_kernel,"ax",@progbits
	.sectioninfo	@"SHI_REGISTERS=10"
	.align	128
        .global         tvmgen_default_fused_reshape_transpose_kernel
        .type           tvmgen_default_fused_reshape_transpose_kernel,@function
        .size           tvmgen_default_fused_reshape_transpose_kernel,(.L_x_86 - tvmgen_default_fused_reshape_transpose_kernel)
        .other          tvmgen_default_fused_reshape_transpose_kernel,@"STO_CUDA_ENTRY STV_DEFAULT"
tvmgen_default_fused_reshape_transpose_kernel:
.text.tvmgen_default_fused_reshape_transpose_kernel:
[----:B------:R-:W-:Y:S02]  /*0000*/  IMAD.MOV.U32 R1, RZ, RZ, c[0x0][0x28] ;  /* 0x00000a00ff017624 */ /* 0x000fe400078e00ff */
[----:B------:R-:W0:Y:S01]  /*0010*/  S2R R6, SR_TID.X ;  /* 0x0000000000067919 */ /* 0x000e220000002100 */
[----:B------:R-:W-:-:S03]  /*0020*/  ULDC.64 UR4, c[0x0][0x118] ;  /* 0x0000460000047ab9 */ /* 0x000fc60000000a00 */
[----:B------:R-:W1:Y:S01]  /*0030*/  S2R R5, SR_CTAID.X ;  /* 0x0000000000057919 */ /* 0x000e620000002500 */
[----:B0-----:R-:W-:Y:S02]  /*0040*/  SHF.R.U32.HI R2, RZ, 0x6, R6 ;  /* 0x00000006ff027819 */ /* 0x001fe40000011606 */
[----:B------:R-:W-:Y:S01]  /*0050*/  LOP3.LUT R4, R6, 0x3f, RZ, 0xc0, !PT ;  /* 0x0000003f06047812 */ /* 0x000fe200078ec0ff */
[C---:B-1----:R-:W-:Y:S01]  /*0060*/  IMAD.SHL.U32 R0, R5.reuse, 0x8000, RZ ;  /* 0x0000800005007824 */ /* 0x042fe200078e00ff */
[----:B------:R-:W-:Y:S01]  /*0070*/  SHF.L.U32 R7, R2, 0xb, RZ ;  /* 0x0000000b02077819 */ /* 0x000fe200000006ff */
[----:B------:R-:W-:-:S03]  /*0080*/  IMAD.SHL.U32 R3, R5, 0x8, RZ ;  /* 0x0000000805037824 */ /* 0x000fc600078e00ff */
[----:B------:R-:W-:Y:S02]  /*0090*/  LOP3.LUT R0, R0, 0x38000, RZ, 0xc0, !PT ;  /* 0x0003800000007812 */ /* 0x000fe400078ec0ff */
[----:B------:R-:W-:Y:S02]  /*00a0*/  LOP3.LUT R3, R3, 0xffffffc0, RZ, 0xc0, !PT ;  /* 0xffffffc003037812 */ /* 0x000fe400078ec0ff */
[----:B------:R-:W-:Y:S01]  /*00b0*/  LOP3.LUT R4, R7, 0xfffff800, R4, 0xe2, !PT ;  /* 0xfffff80007047812 */ /* 0x000fe200078ee204 */
[----:B------:R-:W-:-:S03]  /*00c0*/  IMAD.MOV.U32 R7, RZ, RZ, 0x4 ;  /* 0x00000004ff077424 */ /* 0x000fc600078e00ff */
[----:B------:R-:W-:-:S05]  /*00d0*/  IADD3 R3, R3, R4, R0 ;  /* 0x0000000403037210 */ /* 0x000fca0007ffe000 */
[----:B------:R-:W-:-:S06]  /*00e0*/  IMAD.WIDE R2, R3, R7, c[0x0][0x168] ;  /* 0x00005a0003027625 */ /* 0x000fcc00078e0207 */
[----:B------:R-:W2:Y:S01]  /*00f0*/  LDG.E.CONSTANT R3, [R2.64] ;  /* 0x0000000402037981 */ /* 0x000ea2000c1e9900 */
[----:B------:R-:W-:-:S05]  /*0100*/  LEA R4, R5, R6, 0xa ;  /* 0x0000000605047211 */ /* 0x000fca00078e50ff */
[----:B------:R-:W-:-:S05]  /*0110*/  IMAD.WIDE R4, R4, R7, c[0x0][0x160] ;  /* 0x0000580004047625 */ /* 0x000fca00078e0207 */
[----:B--2---:R-:W-:Y:S01]  /*0120*/  STG.E [R4.64], R3 ;  /* 0x0000000304007986 */ /* 0x004fe2000c101904 */
[----:B------:R-:W-:Y:S05]  /*0130*/  EXIT ;  /* 0x000000000000794d */ /* 0x000fea0003800000 */
.L_x_7:
        /* <DEDUP_REMOVED lines=12> */
.L_x_86:


//--------------------- .text.tvmgen_default_fused_multiply_strided_slice_negative_strided_slice_concatenate_multiply_add_exp_98b283a43dfeffd8__kernel --------------------------
	.section	.text.tvmgen_default_fused_multiply_strided_slice_negative_strided_slice_concatenate_multiply_add_exp_98b283a43dfeffd8__kernel,"ax",@progbits
	.sectioninfo	@"SHI_REGISTERS=18"
	.align	128
        .global         tvmgen_default_fused_multiply_strided_slice_negative_strided_slice_concatenate_multiply_add_exp_98b283a43dfeffd8__kernel
        .type           tvmgen_default_fused_multiply_strided_slice_negative_strided_slice_concatenate_multiply_add_exp_98b283a43dfeffd8__kernel,@function
        .size           tvmgen_default_fused_multiply_strided_slice_negative_strided_slice_concatenate_multiply_add_exp_98b283a43dfeffd8__kernel,(.L_x_87 - tvmgen_default_fused_multiply_strided_slice_negative_strided_slice_concatenate_multiply_add_exp_98b283a43dfeffd8__kernel)
        .other          tvmgen_default_fused_multiply_strided_slice_negative_strided_slice_concatenate_multiply_add_exp_98b283a43dfeffd8__kernel,@"STO_CUDA_ENTRY STV_DEFAULT"
tvmgen_default_fused_multiply_strided_slice_negative_strided_slice_concatenate_multiply_add_exp_98b283a43dfeffd8__kernel:
.text.tvmgen_default_fused_multiply_strided_slice_negative_strided_slice_concatenate_multiply_add_exp_98b283a43dfeffd8__kernel:
[----:B------:R-:W-:Y:S02]  /*0000*/  MOV R1, c[0x0][0x28] ;  /* 0x00000a0000017a02 */ /* 0x000fe40000000f00 */
[----:B------:R-:W0:Y:S01]  /*0010*/  S2UR UR4, SR_CTAID.X ;  /* 0x00000000000479c3 */ /* 0x000e220000002500 */
[----:B------:R-:W1:Y:S01]  /*0020*/  S2R R9, SR_TID.X ;  /* 0x0000000000097919 */ /* 0x000e620000002100 */
[----:B------:R-:W-:Y:S01]  /*0030*/  MOV R15, 0x4 ;  /* 0x00000004000f7802 */ /* 0x000fe20000000f00 */
[----:B0-----:R-:W-:Y:S01]  /*0040*/  USHF.L.U32 UR5, UR4, 0xa, URZ ;  /* 0x0000000a04057899 */ /* 0x001fe2000800063f */
[----:B-1----:R-:W-:Y:S01]  /*0050*/  LOP3.LUT P0, RZ, R9, 0x20, RZ, 0xc0, !PT ;  /* 0x0000002009ff7812 */ /* 0x002fe2000780c0ff */
[----:B------:R-:W-:Y:S02]  /*0060*/  USHF.L.U32 UR4, UR4, 0x8, URZ ;  /* 0x0000000804047899 */ /* 0x000fe4000800063f */
[----:B------:R-:W-:Y:S02]  /*0070*/  ULOP3.LUT UR6, UR5, 0x1c00, URZ, 0xc0, !UPT ;  /* 0x00001c0005067892 */ /* 0x000fe4000f8ec03f */
[----:B------:R-:W-:-:S04]  /*0080*/  ULOP3.LUT UR4, UR4, 0xffffe000, URZ, 0xc0, !UPT ;  /* 0xffffe00004047892 */ /* 0x000fc8000f8ec03f */
[----:B------:R-:W-:Y:S01]  /*0090*/  IADD3 R4, R9, UR6, RZ ;  /* 0x0000000609047c10 */ /* 0x000fe2000fffe0ff */
[----:B------:R-:W-:-:S03]  /*00a0*/  ULDC.64 UR6, c[0x0][0x118] ;  /* 0x0000460000067ab9 */ /* 0x000fc60000000a00 */
[C---:B------:R-:W-:Y:S01]  /*00b0*/  IADD3 R2, R4.reuse, UR4, RZ ;  /* 0x0000000404027c10 */ /* 0x040fe2000fffe0ff */
[----:B------:R-:W-:-:S04]  /*00c0*/  IMAD.WIDE R6, R4, R15, c[0x0][0x178] ;  /* 0x00005e0004067625 */ /* 0x000fc800078e020f */
[-C--:B------:R-:W-:Y:S02]  /*00d0*/  IMAD.WIDE R2, R2, R15.reuse, c[0x0][0x168] ;  /* 0x00005a0002027625 */ /* 0x080fe400078e020f */
[----:B------:R-:W2:Y:S02]  /*00e0*/  LDG.E.CONSTANT R7, [R6.64] ;  /* 0x0000000606077981 */ /* 0x000ea4000c1e9900 */
[----:B------:R-:W-:Y:S02]  /*00f0*/  IMAD.WIDE R4, R4, R15, c[0x0][0x170] ;  /* 0x00005c0004047625 */ /* 0x000fe400078e020f */
[----:B------:R-:W2:Y:S04]  /*0100*/  @P0 LDG.E.CONSTANT R8, [R2.64+-0x80] ;  /* 0xffff800602080981 */ /* 0x000ea8000c1e9900 */
[----:B------:R-:W3:Y:S04]  /*0110*/  @!P0 LDG.E.CONSTANT R0, [R2.64+0x80] ;  /* 0x0000800602008981 */ /* 0x000ee8000c1e9900 */
[----:B------:R-:W4:Y:S04]  /*0120*/  LDG.E.CONSTANT R4, [R4.64] ;  /* 0x0000000604047981 */ /* 0x000f28000c1e9900 */
[----:B------:R-:W4:Y:S01]  /*0130*/  LDG.E.CONSTANT R11, [R2.64] ;  /* 0x00000006020b7981 */ /* 0x000f22000c1e9900 */
[----:B------:R-:W-:Y:S01]  /*0140*/  IADD3 R9, R9, UR5, RZ ;  /* 0x0000000509097c10 */ /* 0x000fe2000fffe0ff */
[----:B---3--:R-:W-:-:S04]  /*0150*/  @!P0 FADD R8, RZ, -R0 ;  /* 0x80000000ff088221 */ /* 0x008fc80000000000 */
[----:B--2---:R-:W-:Y:S01]  /*0160*/  FMUL R13, R7, R8 ;  /* 0x00000008070d7220 */ /* 0x004fe20000400000 */
[----:B------:R-:W-:-:S03]  /*0170*/  IMAD.WIDE R8, R9, R15, c[0x0][0x160] ;  /* 0x0000580009087625 */ /* 0x000fc600078e020f */
[----:B----4-:R-:W-:-:S05]  /*0180*/  FFMA R11, R4, R11, R13 ;  /* 0x0000000b040b7223 */ /* 0x010fca000000000d */
[----:B------:R-:W-:Y:S01]  /*0190*/  STG.E [R8.64], R11 ;  /* 0x0000000b08007986 */ /* 0x000fe2000c101906 */
[----:B------:R-:W-:Y:S05]  /*01a0*/  EXIT ;  /* 0x000000000000794d */ /* 0x000fea0003800000 */
.L_x_8:
        /* <DEDUP_REMOVED lines=13> */
.L_x_87:


//--------------------- .text.tvmgen_default_fused_nn_softmax_kernel_1 --------------------------
	.section	.text.tvmgen_default_fused_nn_softmax_kernel_1,"ax",@progbits
	.sectioninfo	@"SHI_REGISTERS=14"
	.align	128
        .global         tvmgen_default_fused_nn_softmax_kernel_1
        .type           tvmgen_default_fused_nn_softmax_kernel_1,@function
        .size           tvmgen_default_fused_nn_softmax_kernel_1,(.L_x_88 - tvmgen_default_fused_nn_softmax_kernel_1)
        .other          tvmgen_default_fused_nn_softmax_kernel_1,@"STO_CUDA_ENTRY STV_DEFAULT"
tvmgen_default_fused_nn_softmax_kernel_1:
.text.tvmgen_default_fused_nn_softmax_kernel_1:
[----:B------:R-:W-:Y:S02]  /*0000*/  MOV R1, c[0x0][0x28] ;  /* 0x00000a0000017a02 */ /* 0x000fe40000000f00 */
[----:B------:R-:W0:Y:S01]  /*0010*/  S2R R0, SR_CTAID.X ;  /* 0x0000000000007919 */ /* 0x000e220000002500 */
[----:B------:R-:W-:Y:S01]  /*0020*/  MOV R11, 0x4 ;  /* 0x00000004000b7802 */ /* 0x000fe20000000f00 */
[----:B------:R-:W-:Y:S02]  /*0030*/  ULDC.64 UR4, c[0x0][0x118] ;  /* 0x0000460000047ab9 */ /* 0x000fe40000000a00 */
[----:B------:R-:W1:Y:S01]  /*0040*/  S2R R3, SR_TID.X ;  /* 0x0000000000037919 */ /* 0x000e620000002100 */
[C---:B0-----:R-:W-:Y:S02]  /*0050*/  SHF.L.U32 R2, R0.reuse, 0x3, RZ ;  /* 0x0000000300027819 */ /* 0x041fe400000006ff */
[----:B-1----:R-:W-:Y:S02]  /*0060*/  LEA R0, R0, R3, 0xa ;  /* 0x0000000300007211 */ /* 0x002fe400078e50ff */
[----:B------:R-:W-:-:S03]  /*0070*/  LEA.HI.SX32 R4, R3, R2, 0x19 ;  /* 0x0000000203047211 */ /* 0x000fc600078fcaff */
[----:B------:R-:W-:-:S04]  /*0080*/  IMAD.WIDE R2, R0, R11, c[0x0][0x170] ;  /* 0x00005c0000027625 */ /* 0x000fc800078e020b */
[-C--:B------:R-:W-:Y:S01]  /*0090*/  IMAD.WIDE R4, R4, R11.reuse, c[0x0][0x168] ;  /* 0x00005a0004047625 */ /* 0x080fe200078e020b */
[----:B------:R0:W2:Y:S04]  /*00a0*/  LDG.E.CONSTANT R6, [R2.64] ;  /* 0x0000000402067981 */ /* 0x0000a8000c1e9900 */
[----:B------:R-:W2:Y:S04]  /*00b0*/  LDG.E.CONSTANT R7, [R4.64] ;  /* 0x0000000404077981 */ /* 0x000ea8000c1e9900 */
[----:B------:R0:W3:Y:S04]  /*00c0*/  LDG.E.CONSTANT R8, [R2.64+0x100000] ;  /* 0x1000000402087981 */ /* 0x0000e8000c1e9900 */
[----:B------:R-:W3:Y:S01]  /*00d0*/  LDG.E.CONSTANT R9, [R4.64+0x2000] ;  /* 0x0020000404097981 */ /* 0x000ee2000c1e9900 */
[----:B0-----:R-:W-:Y:S01]  /*00e0*/  IMAD.WIDE R2, R0, R11, c[0x0][0x160] ;  /* 0x0000580000027625 */ /* 0x001fe200078e020b */
[----:B--2---:R-:W-:-:S04]  /*00f0*/  FADD R6, R6, -R7 ;  /* 0x8000000706067221 */ /* 0x004fc80000000000 */
[----:B------:R-:W-:Y:S01]  /*0100*/  FMUL R6, R6, 1.4426950216293334961 ;  /* 0x3fb8aa3b06067820 */ /* 0x000fe20000400000 */
[----:B---3--:R-:W-:-:S04]  /*0110*/  FADD R8, R8, -R9 ;  /* 0x8000000908087221 */ /* 0x008fc80000000000 */
[----:B------:R-:W-:Y:S01]  /*0120*/  FSETP.GEU.AND P0, PT, R6, -126, PT ;  /* 0xc2fc00000600780b */ /* 0x000fe20003f0e000 */
[----:B------:R-:W-:-:S05]  /*0130*/  FMUL R8, R8, 1.4426950216293334961 ;  /* 0x3fb8aa3b08087820 */ /* 0x000fca0000400000 */
[----:B------:R-:W-:-:S07]  /*0140*/  FSETP.GEU.AND P1, PT, R8, -126, PT ;  /* 0xc2fc00000800780b */ /* 0x000fce0003f2e000 */
[----:B------:R-:W-:-:S04]  /*0150*/  @!P0 FMUL R6, R6, 0.5 ;  /* 0x3f00000006068820 */ /* 0x000fc80000400000 */
[----:B------:R-:W0:Y:S02]  /*0160*/  MUFU.EX2 R7, R6 ;  /* 0x0000000600077308 */ /* 0x000e240000000800 */
[----:B------:R-:W-:-:S06]  /*0170*/  @!P1 FMUL R8, R8, 0.5 ;  /* 0x3f00000008089820 */ /* 0x000fcc0000400000 */
[----:B------:R-:W1:Y:S01]  /*0180*/  MUFU.EX2 R9, R8 ;  /* 0x0000000800097308 */ /* 0x000e620000000800 */
[----:B0-----:R-:W-:-:S05]  /*0190*/  @!P0 FMUL R7, R7, R7 ;  /* 0x0000000707078220 */ /* 0x001fca0000400000 */
[----:B------:R-:W-:Y:S01]  /*01a0*/  STG.E [R2.64], R7 ;  /* 0x0000000702007986 */ /* 0x000fe2000c101904 */
[----:B-1----:R-:W-:-:S05]  /*01b0*/  @!P1 FMUL R9, R9, R9 ;  /* 0x0000000909099220 */ /* 0x002fca0000400000 */
[----:B------:R-:W-:Y:S01]  /*01c0*/  STG.E [R2.64+0x100000], R9 ;  /* 0x1000000902007986 */ /* 0x000fe2000c101904 */
[----:B------:R-:W-:Y:S05]  /*01d0*/  EXIT ;  /* 0x000000000000794d */ /* 0x000fea0003800000 */
.L_x_9:
        /* <DEDUP_REMOVED lines=10> */
.L_x_88:


//--------------------- .text.tvmgen_default_fused_reshape_where_divide_kernel --------------------------
	.section	.text.tvmgen_default_fused_reshape_where_divide_kernel,"ax",@progbits
	.sectioninfo	@"SHI_REGISTERS=14"
	.align	128
        .global         tvmgen_default_fused_reshape_where_divide_kernel
        .type           tvmgen_default_fused_reshape_where_divide_kernel,@function
        .size           tvmgen_default_fused_reshape_where_divide_kernel,(.L_x_89 - tvmgen_default_fused_reshape_where_divide_kernel)
        .other          tvmgen_default_fused_reshape_where_divide_kernel,@"STO_CUDA_ENTRY STV_DEFAULT"
tvmgen_default_fused_reshape_where_divide_kernel:
.text.tvmgen_default_fused_reshape_where_divide_kernel:
[----:B------:R-:W-:Y:S02]  /*0000*/  IMAD.MOV.U32 R1, RZ, RZ, c[0x0][0x28] ;  /* 0x00000a00ff017624 */ /* 0x000fe400078e00ff */
[----:B------:R-:W0:Y:S01]  /*0010*/  S2UR UR4, SR_CTAID.X ;  /* 0x00000000000479c3 */ /* 0x000e220000002500 */
[----:B------:R-:W1:Y:S01]  /*0020*/  S2R R4, SR_TID.X ;  /* 0x0000000000047919 */ /* 0x000e620000002100 */
[----:B------:R-:W-:Y:S02]  /*0030*/  ULDC.64 UR6, c[0x0][0x118] ;  /* 0x0000460000067ab9 */ /* 0x000fe40000000a00 */
[----:B0-----:R-:W-:-:S04]  /*0040*/  USHF.L.U32 UR4, UR4, 0xa, URZ ;  /* 0x0000000a04047899 */ /* 0x001fc8000800063f */
[----:B------:R-:W-:-:S06]  /*0050*/  ULOP3.LUT UR5, UR4, 0x3c00, URZ, 0xc0, !UPT ;  /* 0x00003c0004057892 */ /* 0x000fcc000f8ec03f */
[----:B-1----:R-:W-:-:S04]  /*0060*/  IADD3 R0, R4, UR5, RZ ;  /* 0x0000000504007c10 */ /* 0x002fc8000fffe0ff */
[----:B------:R-:W-:-:S04]  /*0070*/  IADD3 R6, P0, R0, c[0x0][0x170], RZ ;  /* 0x00005c0000067a10 */ /* 0x000fc80007f1e0ff */
[----:B------:R-:W-:-:S05]  /*0080*/  LEA.HI.X.SX32 R7, R0, c[0x0][0x174], 0x1, P0 ;  /* 0x00005d0000077a11 */ /* 0x000fca00000f0eff */
[----:B------:R-:W2:Y:S01]  /*0090*/  LDG.E.U8.CONSTANT R6, [R6.64] ;  /* 0x0000000606067981 */ /* 0x000ea2000c1e9100 */
[----:B------:R-:W-:Y:S01]  /*00a0*/  IADD3 R4, R4, UR4, RZ ;  /* 0x0000000404047c10 */ /* 0x000fe2000fffe0ff */
[----:B------:R-:W-:-:S04]  /*00b0*/  IMAD.MOV.U32 R5, RZ, RZ, 0x4 ;  /* 0x00000004ff057424 */ /* 0x000fc800078e00ff */
[----:B------:R-:W-:Y:S01]  /*00c0*/  IMAD.WIDE R2, R4, R5, c[0x0][0x168] ;  /* 0x00005a0004027625 */ /* 0x000fe200078e0205 */
[----:B--2---:R-:W-:-:S13]  /*00d0*/  ISETP.NE.AND P0, PT, R6, RZ, PT ;  /* 0x000000ff0600720c */ /* 0x004fda0003f05270 */
[----:B------:R-:W2:Y:S04]  /*00e0*/  @!P0 LDG.E.CONSTANT R0, [R2.64] ;  /* 0x0000000602008981 */ /* 0x000ea8000c1e9900 */
[----:B------:R-:W3:Y:S01]  /*00f0*/  @!P0 LDG.E.CONSTANT R8, [R2.64+0x100000] ;  /* 0x1000000602088981 */ /* 0x000ee2000c1e9900 */
[----:B------:R-:W-:Y:S01]  /*0100*/  @P0 MOV R9, 0xff800000 ;  /* 0xff80000000090802 */ /* 0x000fe20000000f00 */
[----:B------:R-:W-:Y:S01]  /*0110*/  IMAD.WIDE R4, R4, R5, c[0x0][0x160] ;  /* 0x0000580004047625 */ /* 0x000fe200078e0205 */
[----:B------:R-:W-:Y:S01]  /*0120*/  @P0 MOV R11, 0xff800000 ;  /* 0xff800000000b0802 */ /* 0x000fe20000000f00 */
[----:B--2---:R-:W-:Y:S01]  /*0130*/  @!P0 FMUL R9, R0, 0.125 ;  /* 0x3e00000000098820 */ /* 0x004fe20000400000 */
[----:B---3--:R-:W-:-:S04]  /*0140*/  @!P0 FMUL R11, R8, 0.125 ;  /* 0x3e000000080b8820 */ /* 0x008fc80000400000 */
[----:B------:R-:W-:Y:S04]  /*0150*/  STG.E [R4.64], R9 ;  /* 0x0000000904007986 */ /* 0x000fe8000c101906 */
[----:B------:R-:W-:Y:S01]  /*0160*/  STG.E [R4.64+0x100000], R11 ;  /* 0x1000000b04007986 */ /* 0x000fe2000c101906 */
[----:B------:R-:W-:Y:S05]  /*0170*/  EXIT ;  /* 0x000000000000794d */ /* 0x000fea0003800000 */
.L_x_10:
        /* <DEDUP_REMOVED lines=16> */
.L_x_89:


//--------------------- .text.tvmgen_default_fused_nn_dense_3_kernel --------------------------
	.section	.text.tvmgen_default_fused_nn_dense_3_kernel,"ax",@progbits
	.sectionflags	@"SHF_BARRIERS=1"
	.sectioninfo	@"SHI_REGISTERS=46"
	.align	128
        .global         tvmgen_default_fused_nn_dense_3_kernel
        .type           tvmgen_default_fused_nn_dense_3_kernel,@function
        .size           tvmgen_default_fused_nn_dense_3_kernel,(.L_x_90 - tvmgen_default_fused_nn_dense_3_kernel)
        .other          tvmgen_default_fused_nn_dense_3_kernel,@"STO_CUDA_ENTRY STV_DEFAULT"
tvmgen_default_fused_nn_dense_3_kernel:
.text.tvmgen_default_fused_nn_dense_3_kernel:
[----:B------:R-:W-:Y:S02]  /*0000*/  MOV R1, c[0x0][0x28] ;  /* 0x00000a0000017a02 */ /* 0x000fe40000000f00 */
[----:B------:R-:W0:Y:S01]  /*0010*/  S2R R0, SR_CTAID.Y ;  /* 0x0000000000007919 */ /* 0x000e220000002600 */
[----:B------:R-:W-:Y:S01]  /*0020*/  MOV R10, RZ ;  /* 0x000000ff000a7202 */ /* 0x000fe20000000f00 */
[----:B------:R-:W-:Y:S01]  /*0030*/  ULDC.64 UR4, c[0x0][0x118] ;  /* 0x0000460000047ab9 */ /* 0x000fe20000000a00 */
[----:B------:R-:W-:Y:S01]  /*0040*/  MOV R41, RZ ;  /* 0x000000ff00297202 */ /* 0x000fe20000000f00 */
[----:B------:R-:W0:Y:S01]  /*0050*/  S2R R7, SR_TID.X ;  /* 0x0000000000077919 */ /* 0x000e220000002100 */
[----:B------:R-:W-:Y:S02]  /*0060*/  ULDC.64 UR8, c[0x0][0x170] ;  /* 0x00005c0000087ab9 */ /* 0x000fe40000000a00 */
[----:B------:R-:W-:Y:S01]  /*0070*/  ULDC.64 UR6, c[0x0][0x168] ;  /* 0x00005a0000067ab9 */ /* 0x000fe20000000a00 */
[----:B------:R-:W1:Y:S01]  /*0080*/  S2R R6, SR_CTAID.X ;  /* 0x0000000000067919 */ /* 0x000e620000002500 */
[-C--:B0-----:R-:W-:Y:S02]  /*0090*/  LEA R9, R0, R7.reuse, 0xd ;  /* 0x0000000700097211 */ /* 0x081fe400078e68ff */
[----:B-1----:R-:W-:-:S02]  /*00a0*/  LEA R8, R6, R7, 0xd ;  /* 0x0000000706087211 */ /* 0x002fc400078e68ff */
.L_x_11:
[----:B------:R-:W-:Y:S02]  /*00b0*/  MOV R2, UR6 ;  /* 0x0000000600027c02 */ /* 0x000fe40008000f00 */
[----:B------:R-:W-:-:S02]  /*00c0*/  MOV R3, UR7 ;  /* 0x0000000700037c02 */ /* 0x000fc40008000f00 */
[----:B------:R-:W-:Y:S02]  /*00d0*/  MOV R4, UR8 ;  /* 0x0000000800047c02 */ /* 0x000fe40008000f00 */
[----:B------:R-:W-:Y:S01]  /*00e0*/  MOV R5, UR9 ;  /* 0x0000000900057c02 */ /* 0x000fe20008000f00 */
[----:B------:R-:W-:-:S04]  /*00f0*/  IMAD.WIDE R2, R9, 0x4, R2 ;  /* 0x0000000409027825 */ /* 0x000fc800078e0202 */
[----:B------:R-:W-:Y:S01]  /*0100*/  IMAD.WIDE R4, R8, 0x4, R4 ;  /* 0x0000000408047825 */ /* 0x000fe200078e0204 */
[----:B------:R-:W2:Y:S04]  /*0110*/  LDG.E.CONSTANT R12, [R2.64] ;  /* 0x00000004020c7981 */ /* 0x000ea8000c1e9900 */
[----:B------:R-:W2:Y:S04]  /*0120*/  LDG.E.CONSTANT R11, [R4.64] ;  /* 0x00000004040b7981 */ /* 0x000ea8000c1e9900 */
[----:B------:R-:W3:Y:S04]  /*0130*/  LDG.E.CONSTANT R14, [R4.64+0x100] ;  /* 0x00010004040e7981 */ /* 0x000ee8000c1e9900 */
[----:B------:R-:W3:Y:S04]  /*0140*/  LDG.E.CONSTANT R13, [R2.64+0x100] ;  /* 0x00010004020d7981 */ /* 0x000ee8000c1e9900 */
[----:B------:R-:W4:Y:S04]  /*0150*/  LDG.E.CONSTANT R16, [R4.64+0x200] ;  /* 0x0002000404107981 */ /* 0x000f28000c1e9900 */
        /* <DEDUP_REMOVED lines=27> */
[----:B------:R-:W-:Y:S01]  /*0310*/  IADD3 R41, R41, 0x10, RZ ;  /* 0x0000001029297810 */ /* 0x000fe20007ffe0ff */
[----:B------:R-:W-:-:S02]  /*0320*/  UIADD3 UR6, UP0, UR6, 0x1000, URZ ;  /* 0x0000100006067890 */ /* 0x000fc4000ff1e03f */
[----:B------:R-:W-:Y:S01]  /*0330*/  UIADD3 UR8, UP1, UR8, 0x1000, URZ ;  /* 0x0000100008087890 */ /* 0x000fe2000ff3e03f */
[----:B------:R-:W-:Y:S01]  /*0340*/  ISETP.NE.AND P0, PT, R41, 0x80, PT ;  /* 0x000000802900780c */ /* 0x000fe20003f05270 */
[----:B------:R-:W-:Y:S02]  /*0350*/  UIADD3.X UR7, URZ, UR7, URZ, UP0, !UPT ;  /* 0x000000073f077290 */ /* 0x000fe400087fe43f */
[----:B------:R-:W-:Y:S01]  /*0360*/  UIADD3.X UR9, URZ, UR9, URZ, UP1, !UPT ;  /* 0x000000093f097290 */ /* 0x000fe20008ffe43f */
[----:B--2---:R-:W-:-:S04]  /*0370*/  FFMA R11, R11, R12, R10 ;  /* 0x0000000c0b0b7223 */ /* 0x004fc8000000000a */
[----:B---3--:R-:W-:-:S04]  /*0380*/  FFMA R11, R14, R13, R11 ;  /* 0x0000000d0e0b7223 */ /* 0x008fc8000000000b */
[----:B----4-:R-:W-:-:S04]  /*0390*/  FFMA R11, R16, R15, R11 ;  /* 0x0000000f100b7223 */ /* 0x010fc8000000000b */
[----:B-----5:R-:W-:-:S04]  /*03a0*/  FFMA R11, R18, R17, R11 ;  /* 0x00000011120b7223 */ /* 0x020fc8000000000b */
[----:B------:R-:W-:-:S04]  /*03b0*/  FFMA R11, R20, R19, R11 ;  /* 0x00000013140b7223 */ /* 0x000fc8000000000b */
        /* <DEDUP_REMOVED lines=10> */
[----:B------:R-:W-:Y:S01]  /*0460*/  FFMA R10, R42, R43, R11 ;  /* 0x0000002b2a0a7223 */ /* 0x000fe2000000000b */
[----:B------:R-:W-:Y:S05]  /*0470*/  @P0 BRA `(.L_x_11) ;  /* 0xfffffc3000000947 */ /* 0x000fea000383ffff */
[----:B------:R-:W-:Y:S02]  /*0480*/  VOTE.ANY R3, PT, PT ;  /* 0x0000000000037806 */ /* 0x000fe400038e0100 */
[C---:B------:R-:W-:Y:S02]  /*0490*/  LOP3.LUT P0, RZ, R7.reuse, 0x1f, RZ, 0xc0, !PT ;  /* 0x0000001f07ff7812 */ /* 0x040fe4000780c0ff */
[----:B------:R-:W-:Y:S01]  /*04a0*/  ISETP.GT.AND P1, PT, R7, 0x1, PT ;  /* 0x000000010700780c */ /* 0x000fe20003f24270 */
[----:B------:R-:W0:Y:S02]  /*04b0*/  SHFL.DOWN PT, R5, R10, 0x10, 0x1f ;  /* 0x0a001f000a057f89 */ /* 0x000e2400000e0000 */
[----:B0-----:R-:W-:-:S05]  /*04c0*/  FADD R2, R10, R5 ;  /* 0x000000050a027221 */ /* 0x001fca0000000000 */
[----:B------:R-:W0:Y:S02]  /*04d0*/  SHFL.DOWN PT, R5, R2, 0x8, 0x1f ;  /* 0x09001f0002057f89 */ /* 0x000e2400000e0000 */
[----:B0-----:R-:W-:Y:S01]  /*04e0*/  FADD R4, R2, R5 ;  /* 0x0000000502047221 */ /* 0x001fe20000000000 */
[----:B------:R-:W-:-:S04]  /*04f0*/  VOTE.ANY R2, PT, PT ;  /* 0x0000000000027806 */ /* 0x000fc800038e0100 */
[----:B------:R-:W0:Y:S02]  /*0500*/  SHFL.DOWN PT, R5, R4, 0x4, 0x1f ;  /* 0x08801f0004057f89 */ /* 0x000e2400000e0000 */
[----:B0-----:R-:W-:-:S05]  /*0510*/  FADD R8, R4, R5 ;  /* 0x0000000504087221 */ /* 0x001fca0000000000 */
[----:B------:R-:W0:Y:S02]  /*0520*/  SHFL.DOWN PT, R5, R8, 0x2, 0x1f ;  /* 0x08401f0008057f89 */ /* 0x000e2400000e0000 */
[----:B0-----:R-:W-:Y:S01]  /*0530*/  FADD R12, R8, R5 ;  /* 0x00000005080c7221 */ /* 0x001fe20000000000 */
[----:B------:R-:W-:-:S04]  /*0540*/  @!P0 SHF.R.S32.HI R5, RZ, 0x5, R7 ;  /* 0x00000005ff058819 */ /* 0x000fc80000011407 */
[----:B------:R-:W0:Y:S02]  /*0550*/  SHFL.DOWN PT, R11, R12, 0x1, 0x1f ;  /* 0x08201f000c0b7f89 */ /* 0x000e2400000e0000 */
[----:B0-----:R-:W-:-:S05]  /*0560*/  @!P0 FADD R10, R12, R11 ;  /* 0x0000000b0c0a8221 */ /* 0x001fca0000000000 */
[----:B------:R-:W-:Y:S04]  /*0570*/  @!P0 STS [R5.X4+0x4], R10 ;  /* 0x0000040a05008388 */ /* 0x000fe80000004800 */
[----:B------:R-:W-:Y:S01]  /*0580*/  BAR.SYNC.DEFER_BLOCKING 0x0 ;  /* 0x0000000000007b1d */ /* 0x000fe20000010000 */
[----:B------:R-:W-:-:S05]  /*0590*/  ISETP.NE.AND P0, PT, R7, RZ, PT ;  /* 0x000000ff0700720c */ /* 0x000fca0003f05270 */
[----:B------:R-:W0:Y:S04]  /*05a0*/  @!P1 LDS R9, [R7.X4+0x4] ;  /* 0x0000040007099984 */ /* 0x000e280000004800 */
[----:B0-----:R-:W0:Y:S02]  /*05b0*/  SHFL.DOWN PT, R2, R9, 0x1, 0x1f ;  /* 0x08201f0009027f89 */ /* 0x001e2400000e0000 */
[----:B0-----:R-:W-:-:S05]  /*05c0*/  FADD R3, R9, R2 ;  /* 0x0000000209037221 */ /* 0x001fca0000000000 */
[----:B------:R0:W-:Y:S04]  /*05d0*/  @!P0 STS [RZ], R3 ;  /* 0x00000003ff008388 */ /* 0x0001e80000000800 */
[----:B------:R-:W-:Y:S06]  /*05e0*/  BAR.SYNC.DEFER_BLOCKING 0x0 ;  /* 0x0000000000007b1d */ /* 0x000fec0000010000 */
[----:B------:R-:W-:Y:S05]  /*05f0*/  @P0 EXIT ;  /* 0x000000000000094d */ /* 0x000fea0003800000 */
[----:B0-----:R-:W0:Y:S01]  /*0600*/  LDS R5, [RZ] ;  /* 0x00000000ff057984 */ /* 0x001e220000000800 */
[----:B------:R-:W-:-:S02]  /*0610*/  LEA R2, R0, R6, 0xb ;  /* 0x0000000600027211 */ /* 0x000fc400078e58ff */
[----:B------:R-:W-:-:S05]  /*0620*/  MOV R3, 0x4 ;  /* 0x0000000400037802 */ /* 0x000fca0000000f00 */
[----:B------:R-:W-:-:S05]  /*0630*/  IMAD.WIDE R2, R2, R3, c[0x0][0x160] ;  /* 0x0000580002027625 */ /* 0x000fca00078e0203 */
[----:B0-----:R-:W-:Y:S01]  /*0640*/  STG.E [R2.64], R5 ;  /* 0x0000000502007986 */ /* 0x001fe2000c101904 */
[----:B------:R-:W-:Y:S05]  /*0650*/  EXIT ;  /* 0x000000000000794d */ /* 0x000fea0003800000 */
.L_x_12:
        /* <DEDUP_REMOVED lines=10> */
.L_x_90:


//--------------------- .text.tvmgen_default_fused_nn_softmax_kernel --------------------------
	.section	.text.tvmgen_default_fused_nn_softmax_kernel,"ax",@progbits
	.sectioninfo	@"SHI_REGISTERS=62"
	.align	128
        .global         tvmgen_default_fused_nn_softmax_kernel
        .type           tvmgen_default_fused_nn_softmax_kernel,@function
        .size           tvmgen_default_fused_nn_softmax_kernel,(.L_x_91 - tvmgen_default_fused_nn_softmax_kernel)
        .other          tvmgen_default_fused_nn_softmax_kernel,@"STO_CUDA_ENTRY STV_DEFAULT"
tvmgen_default_fused_nn_softmax_kernel:
.text.tvmgen_default_fused_nn_softmax_kernel:
[----:B------:R-:W-:Y:S02]  /*0000*/  IMAD.MOV.U32 R1, RZ, RZ, c[0x0][0x28] ;  /* 0x00000a00ff017624 */ /* 0x000fe400078e00ff */
[----:B------:R-:W0:Y:S01]  /*0010*/  S2R R5, SR_CTAID.X ;  /* 0x0000000000057919 */ /* 0x000e220000002500 */
[----:B------:R-:W-:-:S03]  /*0020*/  ULDC.64 UR4, c[0x0][0x118] ;  /* 0x0000460000047ab9 */ /* 0x000fc60000000a00 */
[----:B------:R-:W0:Y:S02]  /*0030*/  S2R R0, SR_TID.X ;  /* 0x0000000000007919 */ /* 0x000e240000002100 */
[----:B0-----:R-:W-:Y:S02]  /*0040*/  IMAD R5, R5, 0x400, R0 ;  /* 0x0000040005057824 */ /* 0x001fe400078e0200 */
[----:B------:R-:W-:Y:S02]  /*0050*/  IMAD.MOV.U32 R0, RZ, RZ, 0x4 ;  /* 0x00000004ff007424 */ /* 0x000fe400078e00ff */
[----:B------:R-:W-:-:S04]  /*0060*/  IMAD.SHL.U32 R3, R5, 0x80, RZ ;  /* 0x0000008005037824 */ /* 0x000fc800078e00ff */
        /* <DEDUP_REMOVED lines=55> */
[----:B--2---:R-:W-:-:S04]  /*03e0*/  FMNMX R25, R25, -3.40282306073709652508e+38, !PT ;  /* 0xff7ffffd19197809 */ /* 0x004fc80007800000 */
[----:B---3--:R-:W-:Y:S02]  /*03f0*/  FMNMX R25, R25, R26, !PT ;  /* 0x0000001a19197209 */ /* 0x008fe40007800000 */
[----:B------:R-:W2:Y:S02]  /*0400*/  LDG.E.CONSTANT R26, [R2.64+0xdc] ;  /* 0x0000dc04021a7981 */ /* 0x000ea4000c1e9900 */
[----:B----4-:R-:W-:Y:S02]  /*0410*/  FMNMX R25, R25, R28, !PT ;  /* 0x0000001c19197209 */ /* 0x010fe40007800000 */
[----:B------:R-:W3:Y:S02]  /*0420*/  LDG.E.CONSTANT R28, [R2.64+0xd4] ;  /* 0x0000d404021c7981 */ /* 0x000ee4000c1e9900 */
[----:B-----5:R-:W-:Y:S02]  /*0430*/  FMNMX R25, R25, R58, !PT ;  /* 0x0000003a19197209 */ /* 0x020fe40007800000 */
[----:B------:R0:W4:Y:S02]  /*0440*/  LDG.E.CONSTANT R58, [R2.64+0x1f0] ;  /* 0x0001f004023a7981 */ /* 0x000124000c1e9900 */
[----:B------:R-:W-:-:S02]  /*0450*/  FMNMX R24, R25, R24, !PT ;  /* 0x0000001819187209 */ /* 0x000fc40007800000 */
[----:B------:R-:W5:Y:S02]  /*0460*/  LDG.E.CONSTANT R25, [R2.64+0xe0] ;  /* 0x0000e00402197981 */ /* 0x000f64000c1e9900 */
[----:B------:R-:W-:Y:S02]  /*0470*/  FMNMX R23, R24, R23, !PT ;  /* 0x0000001718177209 */ /* 0x000fe40007800000 */
[----:B------:R-:W4:Y:S02]  /*0480*/  LDG.E.CONSTANT R24, [R2.64+0xe4] ;  /* 0x0000e40402187981 */ /* 0x000f24000c1e9900 */
[----:B------:R-:W-:Y:S02]  /*0490*/  FMNMX R22, R23, R22, !PT ;  /* 0x0000001617167209 */ /* 0x000fe40007800000 */
[----:B------:R-:W4:Y:S02]  /*04a0*/  LDG.E.CONSTANT R23, [R2.64+0xe8] ;  /* 0x0000e80402177981 */ /* 0x000f24000c1e9900 */
[----:B------:R-:W-:-:S02]  /*04b0*/  FMNMX R21, R22, R21, !PT ;  /* 0x0000001516157209 */ /* 0x000fc40007800000 */
[----:B------:R-:W4:Y:S02]  /*04c0*/  LDG.E.CONSTANT R22, [R2.64+0xec] ;  /* 0x0000ec0402167981 */ /* 0x000f24000c1e9900 */
        /* <DEDUP_REMOVED lines=25> */
[----:B------:R-:W4:Y:S04]  /*0660*/  LDG.E.CONSTANT R9, [R2.64+0x120] ;  /* 0x0001200402097981 */ /* 0x000f28000c1e9900 */
[----:B------:R-:W4:Y:S01]  /*0670*/  LDG.E.CONSTANT R8, [R2.64+0x124] ;  /* 0x0001240402087981 */ /* 0x000f22000c1e9900 */
[----:B------:R-:W-:-:S03]  /*0680*/  FMNMX R59, R59, R4, !PT ;  /* 0x000000043b3b7209 */ /* 0x000fc60007800000 */
[----:B------:R-:W4:Y:S01]  /*0690*/  LDG.E.CONSTANT R4, [R2.64+0x128] ;  /* 0x0001280402047981 */ /* 0x000f22000c1e9900 */
[----:B------:R-:W-:-:S04]  /*06a0*/  FMNMX R56, R59, R56, !PT ;  /* 0x000000383b387209 */ /* 0x000fc80007800000 */
[----:B------:R-:W-:-:S04]  /*06b0*/  FMNMX R56, R56, R57, !PT ;  /* 0x0000003938387209 */ /* 0x000fc80007800000 */
[----:B------:R-:W-:Y:S02]  /*06c0*/  FMNMX R57, R56, R7, !PT ;  /* 0x0000000738397209 */ /* 0x000fe40007800000 */
        /* <DEDUP_REMOVED lines=40> */
[----:B------:R-:W0:Y:S02]  /*0950*/  LDG.E.CONSTANT R53, [R2.64+0x17c] ;  /* 0x00017c0402357981 */ /* 0x000e24000c1e9900 */
[----:B------:R-:W-:-:S02]  /*0960*/  FMNMX R57, R57, R52, !PT ;  /* 0x0000003439397209 */ /* 0x000fc40007800000 */
[----:B------:R0:W4:Y:S02]  /*0970*/  LDG.E.CONSTANT R52, [R2.64+0x180] ;  /* 0x0001800402347981 */ /* 0x000124000c1e9900 */
[----:B------:R-:W-:Y:S02]  /*0980*/  FMNMX R57, R57, R48, !PT ;  /* 0x0000003039397209 */ /* 0x000fe40007800000 */
[----:B------:R0:W4:Y:S02]  /*0990*/  LDG.E.CONSTANT R48, [R2.64+0x184] ;  /* 0x0001840402307981 */ /* 0x000124000c1e9900 */
[----:B------:R-:W-:Y:S02]  /*09a0*/  FMNMX R56, R57, R34, !PT ;  /* 0x0000002239387209 */ /* 0x000fe40007800000 */
[----:B------:R0:W4:Y:S02]  /*09b0*/  LDG.E.CONSTANT R34, [R2.64+0x188] ;  /* 0x0001880402227981 */ /* 0x000124000c1e9900 */
        /* <DEDUP_REMOVED lines=10> */
[----:B---3--:R-:W-:Y:S02]  /*0a60*/  FMNMX R56, R57, R28, !PT ;  /* 0x0000001c39387209 */ /* 0x008fe40007800000 */
[----:B------:R0:W3:Y:S02]  /*0a70*/  LDG.E.CONSTANT R28, [R2.64+0x1a0] ;  /* 0x0001a004021c7981 */ /* 0x0000e4000c1e9900 */
[----:B------:R-:W-:-:S02]  /*0a80*/  FMNMX R57, R56, R27, !PT ;  /* 0x0000001b38397209 */ /* 0x000fc40007800000 */
[----:B------:R0:W3:Y:S02]  /*0a90*/  LDG.E.CONSTANT R27, [R2.64+0x1a4] ;  /* 0x0001a404021b7981 */ /* 0x0000e4000c1e9900 */
[----:B--2---:R-:W-:Y:S02]  /*0aa0*/  FMNMX R56, R57, R26, !PT ;  /* 0x0000001a39387209 */ /* 0x004fe40007800000 */
[----:B------:R0:W2:Y:S02]  /*0ab0*/  LDG.E.CONSTANT R26, [R2.64+0x1a8] ;  /* 0x0001a804021a7981 */ /* 0x0000a4000c1e9900 */
[----:B-----5:R-:W-:Y:S02]  /*0ac0*/  FMNMX R57, R56, R25, !PT ;  /* 0x0000001938397209 */ /* 0x020fe40007800000 */
[----:B------:R0:W5:Y:S02]  /*0ad0*/  LDG.E.CONSTANT R25, [R2.64+0x1ac] ;  /* 0x0001ac0402197981 */ /* 0x000164000c1e9900 */
[----:B----4-:R-:W-:-:S02]  /*0ae0*/  FMNMX R56, R57, R24, !PT ;  /* 0x0000001839387209 */ /* 0x010fc40007800000 */
        /* <DEDUP_REMOVED lines=32> */
[----:B------:R0:W4:Y:S04]  /*0cf0*/  LDG.E.CONSTANT R57, [R2.64+0x1f4] ;  /* 0x0001f40402397981 */ /* 0x000128000c1e9900 */
[----:B------:R0:W4:Y:S04]  /*0d00*/  LDG.E.CONSTANT R56, [R2.64+0x1f8] ;  /* 0x0001f80402387981 */ /* 0x000128000c1e9900 */
[----:B------:R0:W4:Y:S01]  /*0d10*/  LDG.E.CONSTANT R8, [R2.64+0x1fc] ;  /* 0x0001fc0402087981 */ /* 0x000122000c1e9900 */
[----:B------:R-:W-:-:S04]  /*0d20*/  FMNMX R4, R59, R4, !PT ;  /* 0x000000043b047209 */ /* 0x000fc80007800000 */
        /* <DEDUP_REMOVED lines=20> */
[----:B0-----:R-:W-:-:S04]  /*0e70*/  FMNMX R3, R54, R53, !PT ;  /* 0x0000003536037209 */ /* 0x001fc80007800000 */
[----:B------:R-:W-:-:S04]  /*0e80*/  FMNMX R3, R52, R3, !PT ;  /* 0x0000000334037209 */ /* 0x000fc80007800000 */
[----:B------:R-:W-:-:S04]  /*0e90*/  FMNMX R3, R3, R48, !PT ;  /* 0x0000003003037209 */ /* 0x000fc80007800000 */
[----:B------:R-:W-:-:S04]  /*0ea0*/  FMNMX R34, R3, R34, !PT ;  /* 0x0000002203227209 */ /* 0x000fc80007800000 */
[----:B------:R-:W-:-:S04]  /*0eb0*/  FMNMX R33, R34, R33, !PT ;  /* 0x0000002122217209 */ /* 0x000fc80007800000 */
[----:B------:R-:W-:-:S04]  /*0ec0*/  FMNMX R32, R33, R32, !PT ;  /* 0x0000002021207209 */ /* 0x000fc80007800000 */
[----:B------:R-:W-:-:S04]  /*0ed0*/  FMNMX R31, R32, R31, !PT ;  /* 0x0000001f201f7209 */ /* 0x000fc80007800000 */
[----:B------:R-:W-:-:S04]  /*0ee0*/  FMNMX R30, R31, R30, !PT ;  /* 0x0000001e1f1e7209 */ /* 0x000fc80007800000 */
[----:B------:R-:W-:Y:S01]  /*0ef0*/  FMNMX R29, R30, R29, !PT ;  /* 0x0000001d1e1d7209 */ /* 0x000fe20007800000 */
[----:B------:R-:W-:Y:S02]  /*0f00*/  IMAD.MOV.U32 R7, RZ, RZ, -0x800003 ;  /* 0xff7ffffdff077424 */ /* 0x000fe400078e00ff */
[----:B------:R-:W-:Y:S01]  /*0f10*/  IMAD.WIDE R2, R5, R0, c[0x0][0x160] ;  /* 0x0000580005027625 */ /* 0x000fe200078e0200 */
[----:B---3--:R-:W-:-:S04]  /*0f20*/  FMNMX R28, R29, R28, !PT ;  /* 0x0000001c1d1c7209 */ /* 0x008fc80007800000 */
[----:B------:R-:W-:-:S04]  /*0f30*/  FMNMX R27, R28, R27, !PT ;  /* 0x0000001b1c1b7209 */ /* 0x000fc80007800000 */
[----:B--2---:R-:W-:-:S04]  /*0f40*/  FMNMX R26, R27, R26, !PT ;  /* 0x0000001a1b1a7209 */ /* 0x004fc80007800000 */
[----:B-----5:R-:W-:-:S04]  /*0f50*/  FMNMX R25, R26, R25, !PT ;  /* 0x000000191a197209 */ /* 0x020fc80007800000 */
[----:B----4-:R-:W-:-:S04]  /*0f60*/  FMNMX R24, R25, R24, !PT ;  /* 0x0000001819187209 */ /* 0x010fc80007800000 */
        /* <DEDUP_REMOVED lines=19> */
[----:B------:R-:W-:Y:S04]  /*10a0*/  STG.E [R2.64], R7 ;  /* 0x0000000702007986 */ /* 0x000fe8000c101904 */
[----:B------:R-:W-:Y:S01]  /*10b0*/  STG.E [R2.64], R57 ;  /* 0x0000003902007986 */ /* 0x000fe2000c101904 */
[----:B------:R-:W-:Y:S05]  /*10c0*/  EXIT ;  /* 0x000000000000794d */ /* 0x000fea0003800000 */
.L_x_13:
        /* <DEDUP_REMOVED lines=11> */
.L_x_91:


//--------------------- .text.tvmgen_default_fused_reshape_transpose_reshape_kernel --------------------------
	.section	.text.tvmgen_default_fused_reshape_transpose_reshape_kernel,"ax",@progbits
	.sectioninfo	@"SHI_REGISTERS=10"
	.align	128
        .global         tvmgen_default_fused_reshape_transpose_reshape_kernel
        .type           tvmgen_default_fused_reshape_transpose_reshape_kernel,@function
        .size           tvmgen_default_fused_reshape_transpose_reshape_kernel,(.L_x_92 - tvmgen_default_fused_reshape_transpose_reshape_kernel)
        .other          tvmgen_default_fused_reshape_transpose_reshape_kernel,@"STO_CUDA_ENTRY STV_DEFAULT"
tvmgen_default_fused_reshape_transpose_reshape_kernel:
.text.tvmgen_default_fused_reshape_transpose_reshape_kernel:
        /* <DEDUP_REMOVED lines=20> */
.L_x_14:
        /* <DEDUP_REMOVED lines=12> */
.L_x_92:


//--------------------- .text.tvmgen_default_fused_reshape_transpose_1_kernel --------------------------
	.section	.text.tvmgen_default_fused_reshape_transpose_1_kernel,"ax",@progbits
	.sectioninfo	@"SHI_REGISTERS=10"
	.align	128
        .global         tvmgen_default_fused_reshape_transpose_1_kernel
        .type           tvmgen_default_fused_reshape_transpose_1_kernel,@function
        .size           tvmgen_default_fused_reshape_transpose_1_kernel,(.L_x_93 - tvmgen_default_fused_reshape_transpose_1_kernel)
        .other          tvmgen_default_fused_reshape_transpose_1_kernel,@"STO_CUDA_ENTRY STV_DEFAULT"
tvmgen_default_fused_reshape_transpose_1_kernel:
.text.tvmgen_default_fused_reshape_transpose_1_kernel:
        /* <DEDUP_REMOVED lines=20> */
.L_x_15:
        /* <DEDUP_REMOVED lines=12> */
.L_x_93:


//--------------------- .text.tvmgen_default_fused_nn_dense_4_kernel --------------------------
	.section	.text.tvmgen_default_fused_nn_dense_4_kernel,"ax",@progbits
	.sectionflags	@"SHF_BARRIERS=1"
	.sectioninfo	@"SHI_REGISTERS=63"
	.align	128
        .global         tvmgen_default_fused_nn_dense_4_kernel
        .type           tvmgen_default_fused_nn_dense_4_kernel,@function
        .size           tvmgen_default_fused_nn_dense_4_kernel,(.L_x_94 - tvmgen_default_fused_nn_dense_4_kernel)
        .other          tvmgen_default_fused_nn_dense_4_kernel,@"STO_CUDA_ENTRY STV_DEFAULT"
tvmgen_default_fused_nn_dense_4_kernel:
.text.tvmgen_default_fused_nn_dense_4_kernel:
[----:B------:R-:W-:Y:S02]  /*0000*/  MOV R1, c[0x0][0x28] ;  /* 0x00000a0000017a02 */ /* 0x000fe40000000f00 */
[----:B------:R-:W0:Y:S01]  /*0010*/  S2R R10, SR_TID.X ;  /* 0x00000000000a7919 */ /* 0x000e220000002100 */
[----:B------:R-:W-:Y:S01]  /*0020*/  MOV R8, 0x4 ;  /* 0x0000000400087802 */ /* 0x000fe20000000f00 */
[----:B------:R-:W-:Y:S02]  /*0030*/  ULDC.64 UR4, c[0x0][0x118] ;  /* 0x0000460000047ab9 */ /* 0x000fe40000000a00 */
[----:B------:R-:W0:Y:S04]  /*0040*/  S2R R6, SR_CTAID.X ;  /* 0x0000000000067919 */ /* 0x000e280000002500 */
[----:B------:R-:W1:Y:S01]  /*0050*/  S2R R7, SR_CTAID.Y ;  /* 0x0000000000077919 */ /* 0x000e620000002600 */
[-C--:B0-----:R-:W-:Y:S02]  /*0060*/  LEA R3, R6, R10.reuse, 0xb ;  /* 0x0000000a06037211 */ /* 0x081fe400078e58ff */
[----:B-1----:R-:W-:-:S03]  /*0070*/  LEA R5, R7, R10, 0xb ;  /* 0x0000000a07057211 */ /* 0x002fc600078e58ff */
[----:B------:R-:W-:-:S04]  /*0080*/  IMAD.WIDE R2, R3, R8, c[0x0][0x170] ;  /* 0x00005c0003027625 */ /* 0x000fc800078e0208 */
[----:B------:R-:W-:Y:S01]  /*0090*/  IMAD.WIDE R4, R5, R8, c[0x0][0x168] ;  /* 0x00005a0005047625 */ /* 0x000fe200078e0208 */
        /* <DEDUP_REMOVED lines=50> */
[----:B--2---:R-:W-:-:S03]  /*03c0*/  FFMA R0, R0, R41, RZ ;  /* 0x0000002900007223 */ /* 0x004fc600000000ff */
[----:B------:R-:W2:Y:S01]  /*03d0*/  LDG.E.CONSTANT R41, [R4.64+0x1800] ;  /* 0x0018000404297981 */ /* 0x000ea2000c1e9900 */
[----:B---3--:R-:W-:-:S03]  /*03e0*/  FFMA R0, R43, R42, R0 ;  /* 0x0000002a2b007223 */ /* 0x008fc60000000000 */
[----:B------:R-:W3:Y:S04]  /*03f0*/  LDG.E.CONSTANT R42, [R2.64+0x1700] ;  /* 0x00170004022a7981 */ /* 0x000ee8000c1e9900 */
[----:B------:R-:W3:Y:S01]  /*0400*/  LDG.E.CONSTANT R43, [R4.64+0x1700] ;  /* 0x00170004042b7981 */ /* 0x000ee2000c1e9900 */
[----:B----4-:R-:W-:-:S03]  /*0410*/  FFMA R54, R55, R54, R0 ;  /* 0x0000003637367223 */ /* 0x010fc60000000000 */
[----:B------:R-:W2:Y:S01]  /*0420*/  LDG.E.CONSTANT R0, [R2.64+0x1800] ;  /* 0x0018000402007981 */ /* 0x000ea2000c1e9900 */
[----:B-----5:R-:W-:-:S03]  /*0430*/  FFMA R55, R47, R46, R54 ;  /* 0x0000002e2f377223 */ /* 0x020fc60000000036 */
[----:B------:R-:W4:Y:S04]  /*0440*/  LDG.E.CONSTANT R46, [R2.64+0x1900] ;  /* 0x00190004022e7981 */ /* 0x000f28000c1e9900 */
[----:B------:R-:W4:Y:S01]  /*0450*/  LDG.E.CONSTANT R47, [R4.64+0x1900] ;  /* 0x00190004042f7981 */ /* 0x000f22000c1e9900 */
[----:B------:R-:W-:-:S03]  /*0460*/  FFMA R55, R48, R49, R55 ;  /* 0x0000003130377223 */ /* 0x000fc60000000037 */
[----:B------:R-:W5:Y:S04]  /*0470*/  LDG.E.CONSTANT R48, [R2.64+0x1a00] ;  /* 0x001a000402307981 */ /* 0x000f68000c1e9900 */
[----:B------:R-:W5:Y:S01]  /*0480*/  LDG.E.CONSTANT R49, [R4.64+0x1a00] ;  /* 0x001a000404317981 */ /* 0x000f62000c1e9900 */
[----:B------:R-:W-:-:S03]  /*0490*/  FFMA R54, R52, R53, R55 ;  /* 0x0000003534367223 */ /* 0x000fc60000000037 */
[----:B------:R-:W5:Y:S04]  /*04a0*/  LDG.E.CONSTANT R52, [R2.64+0x1b00] ;  /* 0x001b000402347981 */ /* 0x000f68000c1e9900 */
[----:B------:R-:W5:Y:S01]  /*04b0*/  LDG.E.CONSTANT R53, [R4.64+0x1b00] ;  /* 0x001b000404357981 */ /* 0x000f62000c1e9900 */
[----:B------:R-:W-:-:S03]  /*04c0*/  FFMA R60, R51, R50, R54 ;  /* 0x00000032333c7223 */ /* 0x000fc60000000036 */
[----:B------:R-:W5:Y:S04]  /*04d0*/  LDG.E.CONSTANT R54, [R2.64+0x1c00] ;  /* 0x001c000402367981 */ /* 0x000f68000c1e9900 */
[----:B------:R-:W5:Y:S04]  /*04e0*/  LDG.E.CONSTANT R55, [R4.64+0x1c00] ;  /* 0x001c000404377981 */ /* 0x000f68000c1e9900 */
[----:B------:R-:W5:Y:S04]  /*04f0*/  LDG.E.CONSTANT R51, [R2.64+0x1d00] ;  /* 0x001d000402337981 */ /* 0x000f68000c1e9900 */
[----:B------:R-:W5:Y:S01]  /*0500*/  LDG.E.CONSTANT R50, [R2.64+0x1e00] ;  /* 0x001e000402327981 */ /* 0x000f62000c1e9900 */
        /* <DEDUP_REMOVED lines=16> */
[----:B---3--:R-:W-:-:S04]  /*0610*/  FFMA R13, R42, R43, R13 ;  /* 0x0000002b2a0d7223 */ /* 0x008fc8000000000d */
[----:B--2---:R-:W-:-:S04]  /*0620*/  FFMA R13, R0, R41, R13 ;  /* 0x00000029000d7223 */ /* 0x004fc8000000000d */
[----:B----4-:R-:W-:-:S04]  /*0630*/  FFMA R13, R46, R47, R13 ;  /* 0x0000002f2e0d7223 */ /* 0x010fc8000000000d */
[----:B-----5:R-:W-:-:S04]  /*0640*/  FFMA R13, R48, R49, R13 ;  /* 0x00000031300d7223 */ /* 0x020fc8000000000d */
[----:B------:R-:W-:-:S04]  /*0650*/  FFMA R13, R52, R53, R13 ;  /* 0x00000035340d7223 */ /* 0x000fc8000000000d */
[----:B------:R-:W-:-:S04]  /*0660*/  FFMA R54, R54, R55, R13 ;  /* 0x0000003736367223 */ /* 0x000fc8000000000d */
[----:B------:R-:W-:-:S04]  /*0670*/  FFMA R51, R51, R58, R54 ;  /* 0x0000003a33337223 */ /* 0x000fc80000000036 */
[----:B------:R-:W-:Y:S01]  /*0680*/  FFMA R51, R50, R57, R51 ;  /* 0x0000003932337223 */ /* 0x000fe20000000033 */
[----:B------:R-:W-:-:S03]  /*0690*/  VOTE.ANY R0, PT, PT ;  /* 0x0000000000007806 */ /* 0x000fc600038e0100 */
[----:B------:R-:W-:-:S05]  /*06a0*/  FFMA R51, R56, R59, R51 ;  /* 0x0000003b38337223 */ /* 0x000fca0000000033 */
[----:B------:R-:W0:Y:S02]  /*06b0*/  SHFL.DOWN PT, R2, R51, 0x10, 0x1f ;  /* 0x0a001f0033027f89 */ /* 0x000e2400000e0000 */
[----:B0-----:R-:W-:-:S05]  /*06c0*/  FADD R3, R51, R2 ;  /* 0x0000000233037221 */ /* 0x001fca0000000000 */
[----:B------:R-:W0:Y:S02]  /*06d0*/  SHFL.DOWN PT, R2, R3, 0x8, 0x1f ;  /* 0x09001f0003027f89 */ /* 0x000e2400000e0000 */
[----:B0-----:R-:W-:-:S05]  /*06e0*/  FADD R5, R3, R2 ;  /* 0x0000000203057221 */ /* 0x001fca0000000000 */
[----:B------:R-:W0:Y:S02]  /*06f0*/  SHFL.DOWN PT, R2, R5, 0x4, 0x1f ;  /* 0x08801f0005027f89 */ /* 0x000e2400000e0000 */
[----:B0-----:R-:W-:-:S05]  /*0700*/  FADD R11, R5, R2 ;  /* 0x00000002050b7221 */ /* 0x001fca0000000000 */
[----:B------:R-:W0:Y:S01]  /*0710*/  SHFL.DOWN PT, R2, R11, 0x2, 0x1f ;  /* 0x08401f000b027f89 */ /* 0x000e2200000e0000 */
[----:B------:R-:W-:Y:S01]  /*0720*/  LOP3.LUT P0, RZ, R10, 0x1f, RZ, 0xc0, !PT ;  /* 0x0000001f0aff7812 */ /* 0x000fe2000780c0ff */
[----:B0-----:R-:W-:-:S05]  /*0730*/  FADD R13, R11, R2 ;  /* 0x000000020b0d7221 */ /* 0x001fca0000000000 */
[----:B------:R-:W0:Y:S07]  /*0740*/  SHFL.DOWN PT, R2, R13, 0x1, 0x1f ;  /* 0x08201f000d027f89 */ /* 0x000e2e00000e0000 */
[----:B------:R-:W-:Y:S02]  /*0750*/  @!P0 SHF.R.S32.HI R4, RZ, 0x5, R10 ;  /* 0x00000005ff048819 */ /* 0x000fe4000001140a */
[----:B------:R-:W-:Y:S01]  /*0760*/  ISETP.GT.AND P1, PT, R10, 0x1, PT ;  /* 0x000000010a00780c */ /* 0x000fe20003f24270 */
[----:B0-----:R-:W-:-:S05]  /*0770*/  @!P0 FADD R15, R13, R2 ;  /* 0x000000020d0f8221 */ /* 0x001fca0000000000 */
[----:B------:R-:W-:Y:S04]  /*0780*/  @!P0 STS [R4.X4+0x4], R15 ;  /* 0x0000040f04008388 */ /* 0x000fe80000004800 */
[----:B------:R-:W-:Y:S06]  /*0790*/  BAR.SYNC.DEFER_BLOCKING 0x0 ;  /* 0x0000000000007b1d */ /* 0x000fec0000010000 */
[----:B------:R-:W0:Y:S01]  /*07a0*/  @!P1 LDS R9, [R10.X4+0x4] ;  /* 0x000004000a099984 */ /* 0x000e220000004800 */
[----:B------:R-:W-:-:S02]  /*07b0*/  VOTE.ANY R2, PT, PT ;  /* 0x0000000000027806 */ /* 0x000fc400038e0100 */
[----:B------:R-:W-:-:S04]  /*07c0*/  ISETP.NE.AND P0, PT, R10, RZ, PT ;  /* 0x000000ff0a00720c */ /* 0x000fc80003f05270 */
[----:B0-----:R-:W0:Y:S02]  /*07d0*/  SHFL.DOWN PT, R2, R9, 0x1, 0x1f ;  /* 0x08201f0009027f89 */ /* 0x001e2400000e0000 */
[----:B0-----:R-:W-:-:S07]  /*07e0*/  FADD R0, R9, R2 ;  /* 0x0000000209007221 */ /* 0x001fce0000000000 */
[----:B------:R0:W-:Y:S04]  /*07f0*/  @!P0 STS [RZ], R0 ;  /* 0x00000000ff008388 */ /* 0x0001e80000000800 */
[----:B------:R-:W-:Y:S06]  /*0800*/  BAR.SYNC.DEFER_BLOCKING 0x0 ;  /* 0x0000000000007b1d */ /* 0x000fec0000010000 */
[----:B------:R-:W-:Y:S05]  /*0810*/  @P0 EXIT ;  /* 0x000000000000094d */ /* 0x000fea0003800000 */
[----:B0-----:R-:W0:Y:S01]  /*0820*/  LDS R3, [RZ] ;  /* 0x00000000ff037984 */ /* 0x001e220000000800 */
[----:B------:R-:W-:-:S04]  /*0830*/  IMAD R9, R7, 0x1f500, R6 ;  /* 0x0001f50007097824 */ /* 0x000fc800078e0206 */
[----:B------:R-:W-:-:S05]  /*0840*/  IMAD.WIDE R8, R9, R8, c[0x0][0x160] ;  /* 0x0000580009087625 */ /* 0x000fca00078e0208 */
[----:B0-----:R-:W-:Y:S01]  /*0850*/  STG.E [R8.64], R3 ;  /* 0x0000000308007986 */ /* 0x001fe2000c101904 */
[----:B------:R-:W-:Y:S05]  /*0860*/  EXIT ;  /* 0x000000000000794d */ /* 0x000fea0003800000 */
.L_x_16:
        /* <DEDUP_REMOVED lines=9> */
.L_x_94:


//--------------------- .text.tvmgen_default_fused_nn_dense_1_kernel --------------------------
	.section	.text.tvmgen_default_fused_nn_dense_1_kernel,"ax",@progbits
	.sectionflags	@"SHF_BARRIERS=1"
	.sectioninfo	@"SHI_REGISTERS=63"
	.align	128
        .global         tvmgen_default_fused_nn_dense_1_kernel
        .type           tvmgen_default_fused_nn_dense_1_kernel,@function
        .size           tvmgen_default_fused_nn_dense_1_kernel,(.L_x_95 - tvmgen_default_fused_nn_dense_1_kernel)
        .other          tvmgen_default_fused_nn_dense_1_kernel,@"STO_CUDA_ENTRY STV_DEFAULT"
tvmgen_default_fused_nn_dense_1_kernel:
.text.tvmgen_default_fused_nn_dense_1_kernel:
        /* <DEDUP_REMOVED lines=131> */
[----:B------:R-:W-:-:S05]  /*0830*/  LEA R9, R7, R6, 0x9 ;  /* 0x0000000607097211 */ /* 0x000fca00078e48ff */
[----:B------:R-:W-:-:S05]  /*0840*/  IMAD.WIDE R8, R9, R8, c[0x0][0x160] ;  /* 0x0000580009087625 */ /* 0x000fca00078e0208 */
[----:B0-----:R-:W-:Y:S01]  /*0850*/  STG.E [R8.64], R3 ;  /* 0x0000000308007986 */ /* 0x001fe2000c101904 */
[----:B------:R-:W-:Y:S05]  /*0860*/  EXIT ;  /* 0x000000000000794d */ /* 0x000fea0003800000 */
.L_x_17:
        /* <DEDUP_REMOVED lines=9> */
.L_x_95:


//--------------------- .text.tvmgen_default_fused_multiply_sum_kernel --------------------------
	.section	.text.tvmgen_default_fused_multiply_sum_kernel,"ax",@progbits
	.sectioninfo	@"SHI_REGISTERS=63"
	.align	128
        .global         tvmgen_default_fused_multiply_sum_kernel
        .type           tvmgen_default_fused_multiply_sum_kernel,@function
        .size           tvmgen_default_fused_multiply_sum_kernel,(.L_x_96 - tvmgen_default_fused_multiply_sum_kernel)
        .other          tvmgen_default_fused_multiply_sum_kernel,@"STO_CUDA_ENTRY STV_DEFAULT"
tvmgen_default_fused_multiply_sum_kernel:
.text.tvmgen_default_fused_multiply_sum_kernel:
[----:B------:R-:W-:Y:S02]  /*0000*/  MOV R1, c[0x0][0x28] ;  /* 0x00000a0000017a02 */ /* 0x000fe40000000f00 */
[----:B------:R-:W0:Y:S01]  /*0010*/  S2R R7, SR_TID.X ;  /* 0x0000000000077919 */ /* 0x000e220000002100 */
[----:B------:R-:W-:Y:S01]  /*0020*/  MOV R6, 0x4 ;  /* 0x0000000400067802 */ /* 0x000fe20000000f00 */
[----:B------:R-:W-:Y:S02]  /*0030*/  ULDC.64 UR4, c[0x0][0x118] ;  /* 0x0000460000047ab9 */ /* 0x000fe40000000a00 */
[----:B------:R-:W0:Y:S04]  /*0040*/  S2R R4, SR_TID.Y ;  /* 0x0000000000047919 */ /* 0x000e280000002200 */
[----:B------:R-:W1:Y:S01]  /*0050*/  S2R R5, SR_CTAID.X ;  /* 0x0000000000057919 */ /* 0x000e620000002500 */
[----:B0-----:R-:W-:-:S04]  /*0060*/  LEA R0, R4, R7, 0xb ;  /* 0x0000000704007211 */ /* 0x001fc800078e58ff */
[----:B-1----:R-:W-:-:S05]  /*0070*/  LEA R3, R5, R0, 0x10 ;  /* 0x0000000005037211 */ /* 0x002fca00078e80ff */
        /* <DEDUP_REMOVED lines=53> */
[----:B--2---:R-:W-:-:S04]  /*03d0*/  FFMA R0, R0, R0, RZ ;  /* 0x0000000000007223 */ /* 0x004fc800000000ff */
[----:B---3--:R-:W-:Y:S02]  /*03e0*/  FFMA R0, R47, R47, R0 ;  /* 0x0000002f2f007223 */ /* 0x008fe40000000000 */
[----:B------:R-:W2:Y:S02]  /*03f0*/  LDG.E.CONSTANT R47, [R2.64+0x1980] ;  /* 0x00198004022f7981 */ /* 0x000ea4000c1e9900 */
[----:B----4-:R-:W-:-:S04]  /*0400*/  FFMA R0, R57, R57, R0 ;  /* 0x0000003939007223 */ /* 0x010fc80000000000 */
[----:B-----5:R-:W-:Y:S02]  /*0410*/  FFMA R59, R59, R59, R0 ;  /* 0x0000003b3b3b7223 */ /* 0x020fe40000000000 */
[----:B------:R-:W3:Y:S02]  /*0420*/  LDG.E.CONSTANT R0, [R2.64+0x1a00] ;  /* 0x001a000402007981 */ /* 0x000ee4000c1e9900 */
[----:B------:R-:W-:Y:S02]  /*0430*/  FFMA R56, R50, R50, R59 ;  /* 0x0000003232387223 */ /* 0x000fe4000000003b */
[----:B------:R-:W4:Y:S02]  /*0440*/  LDG.E.CONSTANT R50, [R2.64+0x1a80] ;  /* 0x001a800402327981 */ /* 0x000f24000c1e9900 */
[----:B------:R-:W-:Y:S02]  /*0450*/  FFMA R57, R51, R51, R56 ;  /* 0x0000003333397223 */ /* 0x000fe40000000038 */
[----:B------:R-:W5:Y:S02]  /*0460*/  LDG.E.CONSTANT R51, [R2.64+0x1b00] ;  /* 0x001b000402337981 */ /* 0x000f64000c1e9900 */
[----:B------:R-:W-:-:S02]  /*0470*/  FFMA R56, R52, R52, R57 ;  /* 0x0000003434387223 */ /* 0x000fc40000000039 */
[----:B------:R-:W5:Y:S02]  /*0480*/  LDG.E.CONSTANT R52, [R2.64+0x1b80] ;  /* 0x001b800402347981 */ /* 0x000f64000c1e9900 */
[----:B------:R-:W-:Y:S02]  /*0490*/  FFMA R56, R53, R53, R56 ;  /* 0x0000003535387223 */ /* 0x000fe40000000038 */
[----:B------:R-:W5:Y:S02]  /*04a0*/  LDG.E.CONSTANT R53, [R2.64+0x1c00] ;  /* 0x001c000402357981 */ /* 0x000f64000c1e9900 */
[----:B------:R-:W-:Y:S02]  /*04b0*/  FFMA R57, R55, R55, R56 ;  /* 0x0000003737397223 */ /* 0x000fe40000000038 */
[----:B------:R-:W5:Y:S02]  /*04c0*/  LDG.E.CONSTANT R55, [R2.64+0x1c80] ;  /* 0x001c800402377981 */ /* 0x000f64000c1e9900 */
[----:B------:R-:W-:-:S02]  /*04d0*/  FFMA R57, R54, R54, R57 ;  /* 0x0000003636397223 */ /* 0x000fc40000000039 */
[----:B------:R-:W5:Y:S02]  /*04e0*/  LDG.E.CONSTANT R54, [R2.64+0x1d00] ;  /* 0x001d000402367981 */ /* 0x000f64000c1e9900 */
[----:B------:R-:W-:Y:S02]  /*04f0*/  FFMA R56, R46, R46, R57 ;  /* 0x0000002e2e387223 */ /* 0x000fe40000000039 */
[----:B------:R-:W5:Y:S04]  /*0500*/  LDG.E.CONSTANT R46, [R2.64+0x1d80] ;  /* 0x001d8004022e7981 */ /* 0x000f68000c1e9900 */
[----:B------:R-:W5:Y:S01]  /*0510*/  LDG.E.CONSTANT R57, [R2.64+0x1e00] ;  /* 0x001e000402397981 */ /* 0x000f62000c1e9900 */
[----:B------:R-:W-:-:S03]  /*0520*/  FFMA R60, R11, R11, R56 ;  /* 0x0000000b0b3c7223 */ /* 0x000fc60000000038 */
        /* <DEDUP_REMOVED lines=62> */
[----:B------:R-:W-:Y:S01]  /*0910*/  ISETP.NE.AND P0, PT, R7, RZ, PT ;  /* 0x000000ff0700720c */ /* 0x000fe20003f05270 */
[----:B0-----:R-:W-:-:S05]  /*0920*/  FADD R15, R13, R2 ;  /* 0x000000020d0f7221 */ /* 0x001fca0000000000 */
[----:B------:R-:W0:Y:S01]  /*0930*/  SHFL.DOWN PT, R2, R15, 0x1, 0x1f ;  /* 0x08201f000f027f89 */ /* 0x000e2200000e0000 */
[----:B------:R-:W-:Y:S01]  /*0940*/  SHF.L.U32 R8, R4, 0x5, RZ ;  /* 0x0000000504087819 */ /* 0x000fe200000006ff */
[----:B0-----:R-:W-:-:S06]  /*0950*/  FADD R17, R15, R2 ;  /* 0x000000020f117221 */ /* 0x001fcc0000000000 */
[----:B------:R0:W1:Y:S01]  /*0960*/  SHFL.IDX PT, R17, R17, R8, 0x1f ;  /* 0x00001f0811117589 */ /* 0x00006200000e0000 */
[----:B------:R-:W-:Y:S05]  /*0970*/  @P0 EXIT ;  /* 0x000000000000094d */ /* 0x000fea0003800000 */
[----:B------:R-:W-:-:S05]  /*0980*/  LEA R7, R5, R4, 0x5 ;  /* 0x0000000405077211 */ /* 0x000fca00078e28ff */
[----:B------:R-:W-:-:S05]  /*0990*/  IMAD.WIDE R6, R7, R6, c[0x0][0x160] ;  /* 0x0000580007067625 */ /* 0x000fca00078e0206 */
[----:B-1----:R-:W-:Y:S01]  /*09a0*/  STG.E [R6.64], R17 ;  /* 0x0000001106007986 */ /* 0x002fe2000c101904 */
[----:B------:R-:W-:Y:S05]  /*09b0*/  EXIT ;  /* 0x000000000000794d */ /* 0x000fea0003800000 */
.L_x_18:
        /* <DEDUP_REMOVED lines=12> */
.L_x_96:


//--------------------- .text.tvmgen_default_fused_nn_batch_matmul_1_kernel --------------------------
	.section	.text.tvmgen_default_fused_nn_batch_matmul_1_kernel,"ax",@progbits
	.sectionflags	@"SHF_BARRIERS=1"
	.sectioninfo	@"SHI_REGISTERS=168"
	.align	128
        .global         tvmgen_default_fused_nn_batch_matmul_1_kernel
        .type           tvmgen_default_fused_nn_batch_matmul_1_kernel,@function
        .size           tvmgen_default_fused_nn_batch_matmul_1_kernel,(.L_x_97 - tvmgen_default_fused_nn_batch_matmul_1_kernel)
        .other          tvmgen_default_fused_nn_batch_matmul_1_kernel,@"STO_CUDA_ENTRY STV_DEFAULT"
tvmgen_default_fused_nn_batch_matmul_1_kernel:
.text.tvmgen_default_fused_nn_batch_matmul_1_kernel:
        /* <DEDUP_REMOVED lines=53> */
.L_x_20:
[----:B------:R-:W0:Y:S01]  /*0350*/  S2R R15, SR_TID.X ;  /* 0x00000000000f7919 */ /* 0x000e220000002100 */
[----:B------:R-:W-:-:S03]  /*0360*/  ULDC.64 UR4, c[0x0][0x118] ;  /* 0x0000460000047ab9 */ /* 0x000fc60000000a00 */
[----:B------:R-:W0:Y:S04]  /*0370*/  S2R R13, SR_TID.Y ;  /* 0x00000000000d7919 */ /* 0x000e280000002200 */
[----:B------:R-:W1:Y:S04]  /*0380*/  S2R R4, SR_CTAID.Y ;  /* 0x0000000000047919 */ /* 0x000e680000002600 */
[----:B------:R-:W2:Y:S04]  /*0390*/  S2R R19, SR_CTAID.Z ;  /* 0x0000000000137919 */ /* 0x000ea80000002700 */
[----:B------:R-:W-:Y:S01]  /*03a0*/  BAR.SYNC.DEFER_BLOCKING 0x0 ;  /* 0x0000000000007b1d */ /* 0x000fe20000010000 */
[----:B0-----:R-:W-:-:S02]  /*03b0*/  LEA R65, R13, R15, 0x6 ;  /* 0x0000000f0d417211 */ /* 0x001fc400078e30ff */
[----:B-1----:R-:W-:-:S03]  /*03c0*/  LEA R0, R4, R15, 0xd ;  /* 0x0000000f04007211 */ /* 0x002fc600078e68ff */
[----:B------:R-:W-:Y:S01]  /*03d0*/  IMAD R8, R13, 0x3c0, R65 ;  /* 0x000003c00d087824 */ /* 0x000fe200078e0241 */
[----:B--2---:R-:W-:-:S04]  /*03e0*/  LEA R0, R19, R0, 0xe ;  /* 0x0000000013007211 */ /* 0x004fc800078e70ff */
[----:B------:R-:W-:Y:S02]  /*03f0*/  LEA R11, R19, R8, 0xd ;  /* 0x00000008130b7211 */ /* 0x000fe400078e68ff */
[----:B------:R-:W-:Y:S02]  /*0400*/  LEA R9, R13, R0, 0xa ;  /* 0x000000000d097211 */ /* 0x000fe400078e50ff */
[----:B------:R-:W-:Y:S02]  /*0410*/  MOV R0, 0x4 ;  /* 0x0000000400007802 */ /* 0x000fe40000000f00 */
        /* <DEDUP_REMOVED lines=12> */
[----:B------:R-:W5:Y:S04]  /*04e0*/  LDG.E.CONSTANT R30, [R8.64] ;  /* 0x00000004081e7981 */ /* 0x000f68000c1e9900 */
[----:B------:R-:W5:Y:S04]  /*04f0*/  LDG.E.CONSTANT R32, [R8.64+0x200] ;  /* 0x0002000408207981 */ /* 0x000f68000c1e9900 */
[----:B------:R-:W5:Y:S04]  /*0500*/  LDG.E.CONSTANT R34, [R8.64+0x400] ;  /* 0x0004000408227981 */ /* 0x000f68000c1e9900 */
[----:B------:R-:W5:Y:S04]  /*0510*/  LDG.E.CONSTANT R36, [R8.64+0x600] ;  /* 0x0006000408247981 */ /* 0x000f68000c1e9900 */
[----:B------:R-:W5:Y:S04]  /*0520*/  LDG.E.CONSTANT R38, [R8.64+0x800] ;  /* 0x0008000408267981 */ /* 0x000f68000c1e9900 */
[----:B------:R-:W5:Y:S04]  /*0530*/  LDG.E.CONSTANT R40, [R8.64+0xa00] ;  /* 0x000a000408287981 */ /* 0x000f68000c1e9900 */
[----:B------:R-:W5:Y:S04]  /*0540*/  LDG.E.CONSTANT R48, [R8.64+0xc00] ;  /* 0x000c000408307981 */ /* 0x000f68000c1e9900 */
[----:B------:R-:W5:Y:S01]  /*0550*/  LDG.E.CONSTANT R52, [R8.64+0xe00] ;  /* 0x000e000408347981 */ /* 0x000f62000c1e9900 */
[----:B------:R-:W-:-:S03]  /*0560*/  SHF.L.U32 R73, R15, 0x8, RZ ;  /* 0x000000080f497819 */ /* 0x000fc600000006ff */
        /* <DEDUP_REMOVED lines=27> */
[----:B------:R-:W5:Y:S04]  /*0720*/  LDS.128 R8, [R0+0x20] ;  /* 0x0000200000087984 */ /* 0x000f680000000c00 */
[----:B------:R-:W-:Y:S01]  /*0730*/  LDS.128 R112, [R0+0x60] ;  /* 0x0000600000707984 */ /* 0x000fe20000000c00 */
[----:B0-----:R-:W-:Y:S01]  /*0740*/  FFMA R52, R20, R12, R53 ;  /* 0x0000000c14347223 */ /* 0x001fe20000000035 */
[----:B-1----:R-:W-:-:S03]  /*0750*/  FFMA R64, R12, R24, R55 ;  /* 0x000000180c407223 */ /* 0x002fc60000000037 */
[----:B------:R-:W-:Y:S01]  /*0760*/  FFMA R53, R21, R13, R52 ;  /* 0x0000000d15357223 */ /* 0x000fe20000000034 */
[----:B------:R-:W-:Y:S01]  /*0770*/  FFMA R55, R13, R25, R64 ;  /* 0x000000190d377223 */ /* 0x000fe20000000040 */
[----:B--2---:R-:W-:Y:S02]  /*0780*/  FFMA R66, R12, R28, R57 ;  /* 0x0000001c0c427223 */ /* 0x004fe40000000039 */
[----:B------:R-:W-:Y:S01]  /*0790*/  FFMA R126, R22, R14, R53 ;  /* 0x0000000e167e7223 */ /* 0x000fe20000000035 */
[----:B---3--:R-:W-:Y:S01]  /*07a0*/  FFMA R72, R12, R32, R59 ;  /* 0x000000200c487223 */ /* 0x008fe2000000003b */
[----:B------:R-:W-:Y:S01]  /*07b0*/  FFMA R124, R14, R26, R55 ;  /* 0x0000001a0e7c7223 */ /* 0x000fe20000000037 */
[C---:B----4-:R-:W-:Y:S01]  /*07c0*/  FFMA R74, R12.reuse, R36, R61 ;  /* 0x000000240c4a7223 */ /* 0x050fe2000000003d */
[C---:B-----5:R-:W-:Y:S01]  /*07d0*/  FFMA R76, R12.reuse, R40, R63 ;  /* 0x000000280c4c7223 */ /* 0x060fe2000000003f */
[C---:B------:R-:W-:Y:S01]  /*07e0*/  FFMA R78, R12.reuse, R44, R155 ;  /* 0x0000002c0c4e7223 */ /* 0x040fe2000000009b */
[----:B------:R-:W-:-:S02]  /*07f0*/  FFMA R12, R12, R48, R54 ;  /* 0x000000300c0c7223 */ /* 0x000fc40000000036 */
[----:B------:R-:W0:Y:S01]  /*0800*/  LDS.128 R52, [R0+0x40] ;  /* 0x0000400000347984 */ /* 0x000e220000000c00 */
[C---:B------:R-:W-:Y:S01]  /*0810*/  FFMA R57, R13.reuse, R29, R66 ;  /* 0x0000001d0d397223 */ /* 0x040fe20000000042 */
[C---:B------:R-:W-:Y:S01]  /*0820*/  FFMA R59, R13.reuse, R33, R72 ;  /* 0x000000210d3b7223 */ /* 0x040fe20000000048 */
[C---:B------:R-:W-:Y:S01]  /*0830*/  FFMA R61, R13.reuse, R37, R74 ;  /* 0x000000250d3d7223 */ /* 0x040fe2000000004a */
[C---:B------:R-:W-:Y:S01]  /*0840*/  FFMA R63, R13.reuse, R41, R76 ;  /* 0x000000290d3f7223 */ /* 0x040fe2000000004c */
[C---:B------:R-:W-:Y:S01]  /*0850*/  FFMA R65, R13.reuse, R45, R78 ;  /* 0x0000002d0d417223 */ /* 0x040fe2000000004e */
[----:B------:R-:W-:Y:S01]  /*0860*/  FFMA R13, R13, R49, R12 ;  /* 0x000000310d0d7223 */ /* 0x000fe2000000000c */
[C---:B------:R-:W-:Y:S01]  /*0870*/  FFMA R122, R14.reuse, R30, R57 ;  /* 0x0000001e0e7a7223 */ /* 0x040fe20000000039 */
[C---:B------:R-:W-:Y:S01]  /*0880*/  FFMA R120, R14.reuse, R34, R59 ;  /* 0x000000220e787223 */ /* 0x040fe2000000003b */
[C---:B------:R-:W-:Y:S01]  /*0890*/  FFMA R118, R14.reuse, R38, R61 ;  /* 0x000000260e767223 */ /* 0x040fe2000000003d */
[C---:B------:R-:W-:Y:S01]  /*08a0*/  FFMA R116, R14.reuse, R42, R63 ;  /* 0x0000002a0e747223 */ /* 0x040fe2000000003f */
[C---:B------:R-:W-:Y:S01]  /*08b0*/  FFMA R110, R14.reuse, R46, R65 ;  /* 0x0000002e0e6e7223 */ /* 0x040fe20000000041 */
        /* <DEDUP_REMOVED lines=24> */
[-C--:B0-----:R-:W-:Y:S01]  /*0a40*/  FFMA R62, R28, R52.reuse, R7 ;  /* 0x000000341c3e7223 */ /* 0x081fe20000000007 */
[----:B------:R-:W-:-:S03]  /*0a50*/  FFMA R60, R44, R52, R60 ;  /* 0x000000342c3c7223 */ /* 0x000fc6000000003c */
[-C--:B------:R-:W-:Y:S01]  /*0a60*/  FFMA R7, R29, R53.reuse, R62 ;  /* 0x000000351d077223 */ /* 0x080fe2000000003e */
[----:B------:R-:W-:Y:S02]  /*0a70*/  FFMA R15, R45, R53, R60 ;  /* 0x000000352d0f7223 */ /* 0x000fe4000000003c */
[----:B------:R-:W0:Y:S01]  /*0a80*/  LDS.128 R60, [R0+0x80] ;  /* 0x00008000003c7984 */ /* 0x000e220000000c00 */
        /* <DEDUP_REMOVED lines=38> */
[----:B------:R-:W-:-:S02]  /*0cf0*/  FFMA R52, R28, R112, R105 ;  /* 0x000000701c347223 */ /* 0x000fc40000000069 */
        /* <DEDUP_REMOVED lines=32> */
[----:B------:R-:W1:Y:S01]  /*0f00*/  LDS.128 R52, [R0+0xa0] ;  /* 0x0000a00000347984 */ /* 0x000e620000000c00 */
[-C--:B0-----:R-:W-:Y:S01]  /*0f10*/  FFMA R56, R28, R60.reuse, R123 ;  /* 0x0000003c1c387223 */ /* 0x081fe2000000007b */
[----:B------:R-:W-:-:S03]  /*0f20*/  FFMA R58, R32, R60, R125 ;  /* 0x0000003c203a7223 */ /* 0x000fc6000000007d */
[-C--:B------:R-:W-:Y:S01]  /*0f30*/  FFMA R77, R29, R61.reuse, R56 ;  /* 0x0000003d1d4d7223 */ /* 0x080fe20000000038 */
[----:B------:R-:W-:Y:S02]  /*0f40*/  FFMA R81, R33, R61, R58 ;  /* 0x0000003d21517223 */ /* 0x000fe4000000003a */
[----:B------:R-:W0:Y:S01]  /*0f50*/  LDS.128 R56, [R0+0xc0] ;  /* 0x0000c00000387984 */ /* 0x000e220000000c00 */
        /* <DEDUP_REMOVED lines=50> */
[----:B0-----:R-:W-:Y:S01]  /*1280*/  FFMA R52, R20, R56, R137 ;  /* 0x0000003814347223 */ /* 0x001fe20000000089 */
        /* <DEDUP_REMOVED lines=10> */
[----:B------:R-:W0:Y:S01]  /*1330*/  S2R R52, SR_TID.X ;  /* 0x0000000000347919 */ /* 0x000e220000002100 */
        /* <DEDUP_REMOVED lines=11> */
[----:B------:R-:W-:Y:S01]  /*13f0*/  FFMA R73, R37, R57, R70 ;  /* 0x0000003925497223 */ /* 0x000fe20000000046 */
        /* <DEDUP_REMOVED lines=8> */
[----:B------:R-:W-:Y:S01]  /*1480*/  LDS.128 R68, [R0+0x10] ;  /* 0x0000100000447984 */ /* 0x000fe20000000c00 */
[----:B0-----:R-:W-:Y:S01]  /*1490*/  SHF.L.U32 R20, R52, 0x8, RZ ;  /* 0x0000000834147819 */ /* 0x001fe200000006ff */
[----:B------:R-:W-:-:S04]  /*14a0*/  FFMA R32, R32, R60, R83 ;  /* 0x0000003c20207223 */ /* 0x000fc80000000053 */
[----:B------:R-:W0:Y:S04]  /*14b0*/  LDS.128 R64, [R20+0x810] ;  /* 0x0008100014407984 */ /* 0x000e280000000c00 */
[----:B------:R-:W1:Y:S01]  /*14c0*/  LDS.128 R72, [R20+0x830] ;  /* 0x0008300014487984 */ /* 0x000e620000000c00 */
[----:B------:R-:W-:Y:S01]  /*14d0*/  FFMA R57, R49, R57, R56 ;  /* 0x0000003931397223 */ /* 0x000fe20000000038 */
[-C--:B------:R-:W-:Y:S01]  /*14e0*/  FFMA R148, R22, R58.reuse, R53 ;  /* 0x0000003a16947223 */ /* 0x080fe20000000035 */
[-C--:B------:R-:W-:Y:S01]  /*14f0*/  FFMA R132, R42, R58.reuse, R77 ;  /* 0x0000003a2a847223 */ /* 0x080fe2000000004d */
[----:B------:R-:W-:Y:S01]  /*1500*/  FFMA R56, R46, R58, R81 ;  /* 0x0000003a2e387223 */ /* 0x000fe20000000051 */
[----:B------:R-:W-:Y:S01]  /*1510*/  FFMA R28, R28, R60, R79 ;  /* 0x0000003c1c1c7223 */ /* 0x000fe2000000004f */
[----:B------:R-:W-:Y:S01]  /*1520*/  FFMA R33, R33, R61, R32 ;  /* 0x0000003d21217223 */ /* 0x000fe20000000020 */
[----:B------:R-:W-:Y:S01]  /*1530*/  FFMA R22, R22, R62, R21 ;  /* 0x0000003e16167223 */ /* 0x000fe20000000015 */
[----:B------:R-:W2:Y:S01]  /*1540*/  LDS.128 R76, [R20+0x850] ;  /* 0x00085000144c7984 */ /* 0x000ea20000000c00 */
[----:B------:R-:W-:-:S03]  /*1550*/  FFMA R36, R36, R60, R87 ;  /* 0x0000003c24247223 */ /* 0x000fc60000000057 */
[----:B------:R-:W3:Y:S01]  /*1560*/  LDS.128 R80, [R20+0x870] ;  /* 0x0008700014507984 */ /* 0x000ee20000000c00 */
[-C--:B------:R-:W-:Y:S01]  /*1570*/  FFMA R40, R40, R60.reuse, R91 ;  /* 0x0000003c28287223 */ /* 0x080fe2000000005b */
[-C--:B------:R-:W-:Y:S01]  /*1580*/  FFMA R44, R44, R60.reuse, R95 ;  /* 0x0000003c2c2c7223 */ /* 0x080fe2000000005f */
[----:B------:R-:W-:Y:S01]  /*1590*/  FFMA R48, R48, R60, R99 ;  /* 0x0000003c30307223 */ /* 0x000fe20000000063 */
[----:B------:R-:W-:Y:S01]  /*15a0*/  FFMA R34, R34, R62, R33 ;  /* 0x0000003e22227223 */ /* 0x000fe20000000021 */
[----:B------:R-:W4:Y:S01]  /*15b0*/  LDS.128 R84, [R20+0x890] ;  /* 0x0008900014547984 */ /* 0x000f220000000c00 */
[C---:B------:R-:W-:Y:S01]  /*15c0*/  FFMA R151, R23.reuse, R55, R142 ;  /* 0x0000003717977223 */ /* 0x040fe2000000008e */
[C---:B------:R-:W-:Y:S01]  /*15d0*/  FFMA R135, R23.reuse, R59, R148 ;  /* 0x0000003b17877223 */ /* 0x040fe20000000094 */
[----:B------:R-:W-:Y:S01]  /*15e0*/  FFMA R33, R23, R63, R22 ;  /* 0x0000003f17217223 */ /* 0x000fe20000000016 */
[----:B------:R-:W5:Y:S04]  /*15f0*/  LDS.128 R88, [R20+0x8b0] ;  /* 0x0008b00014587984 */ /* 0x000f680000000c00 */
[----:B------:R-:W-:Y:S04]  /*1600*/  LDS.128 R92, [R20+0x8d0] ;  /* 0x0008d000145c7984 */ /* 0x000fe80000000c00 */
[----:B------:R-:W-:Y:S04]  /*1610*/  LDS.128 R96, [R20+0x8f0] ;  /* 0x0008f00014607984 */ /* 0x000fe80000000c00 */
[----:B------:R-:W5:Y:S01]  /*1620*/  LDS.128 R20, [R0+0x30] ;  /* 0x0000300000147984 */ /* 0x000f620000000c00 */
[-C--:B------:R-:W-:Y:S01]  /*1630*/  FFMA R25, R25, R61.reuse, R24 ;  /* 0x0000003d19197223 */ /* 0x080fe20000000018 */
[-C--:B------:R-:W-:Y:S01]  /*1640*/  FFMA R37, R37, R61.reuse, R36 ;  /* 0x0000003d25257223 */ /* 0x080fe20000000024 */
[-C--:B------:R-:W-:Y:S01]  /*1650*/  FFMA R29, R29, R61.reuse, R28 ;  /* 0x0000003d1d1d7223 */ /* 0x080fe2000000001c */
[----:B0-----:R-:W-:Y:S01]  /*1660*/  FFMA R126, R64, R68, R126 ;  /* 0x00000044407e7223 */ /* 0x001fe2000000007e */
[----:B------:R-:W-:Y:S01]  /*1670*/  FFMA R26, R26, R62, R25 ;  /* 0x0000003e1a1a7223 */ /* 0x000fe20000000019 */
[----:B-1----:R-:W-:Y:S01]  /*1680*/  FFMA R124, R68, R72, R124 ;  /* 0x00000048447c7223 */ /* 0x002fe2000000007c */
[-C--:B------:R-:W-:Y:S01]  /*1690*/  FFMA R38, R38, R62.reuse, R37 ;  /* 0x0000003e26267223 */ /* 0x080fe20000000025 */
[----:B------:R-:W-:Y:S01]  /*16a0*/  FFMA R41, R41, R61, R40 ;  /* 0x0000003d29297223 */ /* 0x000fe20000000028 */
[C---:B------:R-:W-:Y:S01]  /*16b0*/  FFMA R149, R27.reuse, R55, R138 ;  /* 0x000000371b957223 */ /* 0x040fe2000000008a */
[C---:B------:R-:W-:Y:S01]  /*16c0*/  FFMA R133, R27.reuse, R59, R146 ;  /* 0x0000003b1b857223 */ /* 0x040fe20000000092 */
[----:B------:R-:W-:Y:S01]  /*16d0*/  FFMA R37, R27, R63, R26 ;  /* 0x0000003f1b257223 */ /* 0x000fe2000000001a */
[-C--:B------:R-:W-:Y:S01]  /*16e0*/  FFMA R30, R30, R62.reuse, R29 ;  /* 0x0000003e1e1e7223 */ /* 0x080fe2000000001d */
[----:B------:R-:W-:Y:S01]  /*16f0*/  FFMA R25, R65, R69, R126 ;  /* 0x0000004541197223 */ /* 0x000fe2000000007e */
[----:B------:R-:W-:Y:S01]  /*1700*/  FFMA R27, R69, R73, R124 ;  /* 0x00000049451b7223 */ /* 0x000fe2000000007c */
[----:B------:R-:W-:Y:S01]  /*1710*/  FFMA R42, R42, R62, R41 ;  /* 0x0000003e2a2a7223 */ /* 0x000fe20000000029 */
[----:B------:R-:W-:Y:S01]  /*1720*/  FFMA R41, R31, R63, R30 ;  /* 0x0000003f1f297223 */ /* 0x000fe2000000001e */
[C---:B--2---:R-:W-:Y:S01]  /*1730*/  FFMA R122, R68.reuse, R76, R122 ;  /* 0x0000004c447a7223 */ /* 0x044fe2000000007a */
[----:B---3--:R-:W-:Y:S01]  /*1740*/  FFMA R120, R68, R80, R120 ;  /* 0x0000005044787223 */ /* 0x008fe20000000078 */
[----:B------:R-:W-:Y:S01]  /*1750*/  FFMA R28, R66, R70, R25 ;  /* 0x00000046421c7223 */ /* 0x000fe20000000019 */
[----:B------:R-:W-:-:S02]  /*1760*/  FFMA R30, R70, R74, R27 ;  /* 0x0000004a461e7223 */ /* 0x000fc4000000001b */
[----:B------:R-:W0:Y:S01]  /*1770*/  LDS.128 R24, [R0+0x50] ;  /* 0x0000500000187984 */ /* 0x000e220000000c00 */
[C---:B------:R-:W-:Y:S01]  /*1780*/  FFMA R147, R31.reuse, R55, R134 ;  /* 0x000000371f937223 */ /* 0x040fe20000000086 */
[----:B------:R-:W-:Y:S01]  /*1790*/  FFMA R131, R31, R59, R144 ;  /* 0x0000003b1f837223 */ /* 0x000fe20000000090 */
[C---:B------:R-:W-:Y:S01]  /*17a0*/  FFMA R29, R69.reuse, R77, R122 ;  /* 0x0000004d451d7223 */ /* 0x040fe2000000007a */
[----:B------:R-:W-:Y:S01]  /*17b0*/  FFMA R31, R69, R81, R120 ;  /* 0x00000051451f7223 */ /* 0x000fe20000000078 */
[C---:B----4-:R-:W-:Y:S01]  /*17c0*/  FFMA R118, R68.reuse, R84, R118 ;  /* 0x0000005444767223 */ /* 0x050fe20000000076 */
[----:B-----5:R-:W-:Y:S01]  /*17d0*/  FFMA R116, R68, R88, R116 ;  /* 0x0000005844747223 */ /* 0x020fe20000000074 */
[C---:B------:R-:W-:Y:S01]  /*17e0*/  FFMA R145, R35.reuse, R55, R130 ;  /* 0x0000003723917223 */ /* 0x040fe20000000082 */
[C---:B------:R-:W-:Y:S01]  /*17f0*/  FFMA R129, R35.reuse, R59, R140 ;  /* 0x0000003b23817223 */ /* 0x040fe2000000008c */
[----:B------:R-:W-:Y:S01]  /*1800*/  FFMA R35, R35, R63, R34 ;  /* 0x0000003f23237223 */ /* 0x000fe20000000022 */
[-C--:B------:R-:W-:Y:S01]  /*1810*/  FFMA R143, R39, R55.reuse, R128 ;  /* 0x00000037278f7223 */ /* 0x080fe20000000080 */
[-C--:B------:R-:W-:Y:S01]  /*1820*/  FFMA R141, R43, R55.reuse, R114 ;  /* 0x000000372b8d7223 */ /* 0x080fe20000000072 */
[-C--:B------:R-:W-:Y:S01]  /*1830*/  FFMA R139, R47, R55.reuse, R112 ;  /* 0x000000372f8b7223 */ /* 0x080fe20000000070 */
[----:B------:R-:W-:Y:S01]  /*1840*/  FFMA R153, R51, R55, R54 ;  /* 0x0000003733997223 */ /* 0x000fe20000000036 */
[----:B------:R-:W-:Y:S01]  /*1850*/  FFMA R32, R70, R78, R29 ;  /* 0x0000004e46207223 */ /* 0x000fe2000000001d */
[-C--:B------:R-:W-:Y:S01]  /*1860*/  FFMA R106, R64, R20.reuse, R106 ;  /* 0x00000014406a7223 */ /* 0x080fe2000000006a */
[----:B------:R-:W-:Y:S01]  /*1870*/  FFMA R104, R72, R20, R104 ;  /* 0x0000001448687223 */ /* 0x000fe20000000068 */
[----:B------:R-:W-:Y:S01]  /*1880*/  FFMA R34, R70, R82, R31 ;  /* 0x0000005246227223 */ /* 0x000fe2000000001f */
[C---:B------:R-:W-:Y:S01]  /*1890*/  FFMA R53, R69.reuse, R85, R118 ;  /* 0x0000005545357223 */ /* 0x040fe20000000076 */
[----:B------:R-:W-:Y:S01]  /*18a0*/  FFMA R55, R69, R89, R116 ;  /* 0x0000005945377223 */ /* 0x000fe20000000074 */
[-C--:B------:R-:W-:Y:S01]  /*18b0*/  FFMA R14, R88, R20.reuse, R14 ;  /* 0x00000014580e7223 */ /* 0x080fe2000000000e */
[----:B------:R-:W-:Y:S01]  /*18c0*/  FFMA R12, R92, R20, R12 ;  /* 0x000000145c0c7223 */ /* 0x000fe2000000000c */
[-C--:B------:R-:W-:Y:S01]  /*18d0*/  FFMA R29, R65, R21.reuse, R106 ;  /* 0x00000015411d7223 */ /* 0x080fe2000000006a */
[----:B------:R-:W-:Y:S01]  /*18e0*/  FFMA R31, R73, R21, R104 ;  /* 0x00000015491f7223 */ /* 0x000fe20000000068 */
[C---:B------:R-:W-:Y:S01]  /*18f0*/  FFMA R127, R39.reuse, R59, R136 ;  /* 0x0000003b277f7223 */ /* 0x040fe20000000088 */
[----:B------:R-:W-:Y:S01]  /*1900*/  FFMA R39, R39, R63, R38 ;  /* 0x0000003f27277223 */ /* 0x000fe20000000026 */
[C---:B------:R-:W-:Y:S01]  /*1910*/  FFMA R36, R70.reuse, R86, R53 ;  /* 0x0000005646247223 */ /* 0x040fe20000000035 */
[----:B------:R-:W-:Y:S01]  /*1920*/  FFMA R38, R70, R90, R55 ;  /* 0x0000005a46267223 */ /* 0x000fe20000000037 */
[-C--:B------:R-:W-:Y:S01]  /*1930*/  FFMA R157, R89, R21.reuse, R14 ;  /* 0x00000015599d7223 */ /* 0x080fe2000000000e */
[----:B------:R-:W-:Y:S01]  /*1940*/  FFMA R159, R93, R21, R12 ;  /* 0x000000155d9f7223 */ /* 0x000fe2000000000c */
[----:B------:R-:W-:Y:S01]  /*1950*/  FFMA R53, R67, R71, R28 ;  /* 0x0000004743357223 */ /* 0x000fe2000000001c */
[----:B------:R-:W-:Y:S01]  /*1960*/  FFMA R55, R71, R75, R30 ;  /* 0x0000004b47377223 */ /* 0x000fe2000000001e */
[-C--:B------:R-:W-:Y:S01]  /*1970*/  FFMA R12, R66, R22.reuse, R29 ;  /* 0x00000016420c7223 */ /* 0x080fe2000000001d */
[----:B------:R-:W-:-:S02]  /*1980*/  FFMA R14, R74, R22, R31 ;  /* 0x000000164a0e7223 */ /* 0x000fc4000000001f */
[----:B------:R-:W1:Y:S01]  /*1990*/  LDS.128 R28, [R0+0x70] ;  /* 0x00007000001c7984 */ /* 0x000e620000000c00 */
[C---:B------:R-:W-:Y:S01]  /*19a0*/  FFMA R110, R68.reuse, R92, R110 ;  /* 0x0000005c446e7223 */ /* 0x040fe2000000006e */
[----:B------:R-:W-:Y:S01]  /*19b0*/  FFMA R108, R68, R96, R108 ;  /* 0x00000060446c7223 */ /* 0x000fe2000000006c */
[----:B------:R-:W-:Y:S01]  /*19c0*/  FFMA R58, R50, R58, R57 ;  /* 0x0000003a323a7223 */ /* 0x000fe20000000039 */
[-C--:B------:R-:W-:Y:S01]  /*19d0*/  FFMA R45, R45, R61.reuse, R44 ;  /* 0x0000003d2d2d7223 */ /* 0x080fe2000000002c */
[----:B------:R-:W-:Y:S01]  /*19e0*/  FFMA R49, R49, R61, R48 ;  /* 0x0000003d31317223 */ /* 0x000fe20000000030 */
[C---:B------:R-:W-:Y:S01]  /*19f0*/  FFMA R57, R69.reuse, R93, R110 ;  /* 0x0000005d45397223 */ /* 0x040fe2000000006e */
[----:B------:R-:W-:Y:S01]  /*1a00*/  FFMA R69, R69, R97, R108 ;  /* 0x0000006145457223 */ /* 0x000fe2000000006c */
[-C--:B------:R-:W-:Y:S01]  /*1a10*/  FFMA R46, R46, R62.reuse, R45 ;  /* 0x0000003e2e2e7223 */ /* 0x080fe2000000002d */
[----:B------:R-:W-:Y:S01]  /*1a20*/  FFMA R50, R50, R62, R49 ;  /* 0x0000003e32327223 */ /* 0x000fe20000000031 */
[C---:B------:R-:W-:Y:S01]  /*1a30*/  FFMA R40, R70.reuse, R94, R57 ;  /* 0x0000005e46287223 */ /* 0x040fe20000000039 */
[----:B------:R-:W-:Y:S01]  /*1a40*/  FFMA R54, R70, R98, R69 ;  /* 0x0000006246367223 */ /* 0x000fe20000000045 */
        /* <DEDUP_REMOVED lines=60> */
[-C--:B-1----:R-:W-:Y:S01]  /*1e10*/  FFMA R24, R76, R28.reuse, R101 ;  /* 0x0000001c4c187223 */ /* 0x082fe20000000065 */
        /* <DEDUP_REMOVED lines=173> */
.L_x_19:
[----:B------:R-:W0:Y:S01]  /*28f0*/  S2R R9, SR_TID.Y ;  /* 0x0000000000097919 */ /* 0x000e220000002200 */
[----:B------:R-:W-:Y:S01]  /*2900*/  LEA R4, R19, R4, 0x1 ;  /* 0x0000000413047211 */ /* 0x000fe200078e08ff */
[----:B------:R-:W-:-:S03]  /*2910*/  ULDC.64 UR4, c[0x0][0x118] ;  /* 0x0000460000047ab9 */ /* 0x000fc60000000a00 */
[----:B0-----:R-:W-:-:S04]  /*2920*/  LEA R9, R4, R9, 0x3 ;  /* 0x0000000904097211 */ /* 0x001fc800078e18ff */
        /* <DEDUP_REMOVED lines=69> */
.L_x_21:
        /* <DEDUP_REMOVED lines=16> */
.L_x_97:


//--------------------- .text.tvmgen_default_fused_nn_softmax_kernel_3 --------------------------
	.section	.text.tvmgen_default_fused_nn_softmax_kernel_3,"ax",@progbits
	.sectioninfo	@"SHI_REGISTERS=21"
	.align	128
        .global         tvmgen_default_fused_nn_softmax_kernel_3
        .type           tvmgen_default_fused_nn_softmax_kernel_3,@function
        .size           tvmgen_default_fused_nn_softmax_kernel_3,(.L_x_78 - tvmgen_default_fused_nn_softmax_kernel_3)
        .other          tvmgen_default_fused_nn_softmax_kernel_3,@"STO_CUDA_ENTRY STV_DEFAULT"
tvmgen_default_fused_nn_softmax_kernel_3:
.text.tvmgen_default_fused_nn_softmax_kernel_3:
[----:B------:R-:W-:Y:S02]  /*0000*/  IMAD.MOV.U32 R1, RZ, RZ, c[0x0][0x28] ;  /* 0x00000a00ff017624 */ /* 0x000fe400078e00ff */
[----:B------:R-:W0:Y:S01]  /*0010*/  S2R R8, SR_CTAID.X ;  /* 0x0000000000087919 */ /* 0x000e220000002500 */
[----:B------:R-:W-:Y:S01]  /*0020*/  IMAD.MOV.U32 R9, RZ, RZ, 0x4 ;  /* 0x00000004ff097424 */ /* 0x000fe200078e00ff */
[----:B------:R-:W-:Y:S02]  /*0030*/  ULDC.64 UR4, c[0x0][0x118] ;  /* 0x0000460000047ab9 */ /* 0x000fe40000000a00 */
[----:B------:R-:W1:Y:S01]  /*0040*/  S2R R5, SR_TID.X ;  /* 0x0000000000057919 */ /* 0x000e620000002100 */
[----:B0-----:R-:W-:-:S05]  /*0050*/  IMAD.SHL.U32 R0, R8, 0x8, RZ ;  /* 0x0000000808007824 */ /* 0x001fca00078e00ff */
[----:B-1----:R-:W-:-:S05]  /*0060*/  LEA.HI.SX32 R0, R5, R0, 0x19 ;  /* 0x0000000005007211 */ /* 0x002fca00078fcaff */
[----:B------:R-:W-:-:S05]  /*0070*/  IMAD.WIDE R6, R0, R9, c[0x0][0x168] ;  /* 0x00005a0000067625 */ /* 0x000fca00078e0209 */
[----:B------:R-:W2:Y:S01]  /*0080*/  LDG.E.CONSTANT R3, [R6.64] ;  /* 0x0000000406037981 */ /* 0x000ea2000c1e9900 */
[----:B------:R-:W-:-:S04]  /*0090*/  IMAD R8, R8, 0x400, R5 ;  /* 0x0000040008087824 */ /* 0x000fc800078e0205 */
[----:B------:R-:W-:-:S05]  /*00a0*/  IMAD.WIDE R4, R8, R9, c[0x0][0x160] ;  /* 0x0000580008047625 */ /* 0x000fca00078e0209 */
[----:B------:R-:W3:Y:S01]  /*00b0*/  LDG.E.CONSTANT R0, [R4.64] ;  /* 0x0000000404007981 */ /* 0x000ee2000c1e9900 */
[----:B------:R-:W-:Y:S01]  /*00c0*/  BSSY B0, `(.L_x_22) ;  /* 0x000000b000007945 */ /* 0x000fe20003800000 */
[----:B--2---:R-:W0:Y:S08]  /*00d0*/  MUFU.RCP R2, R3 ;  /* 0x0000000300027308 */ /* 0x004e300000001000 */
[----:B---3--:R-:W1:Y:S01]  /*00e0*/  FCHK P0, R0, R3 ;  /* 0x0000000300007302 */ /* 0x008e620000000000 */
[----:B0-----:R-:W-:-:S04]  /*00f0*/  FFMA R9, -R3, R2, 1 ;  /* 0x3f80000003097423 */ /* 0x001fc80000000102 */
[----:B------:R-:W-:-:S04]  /*0100*/  FFMA R9, R2, R9, R2 ;  /* 0x0000000902097223 */ /* 0x000fc80000000002 */
[----:B------:R-:W-:-:S04]  /*0110*/  FFMA R2, R0, R9, RZ ;  /* 0x0000000900027223 */ /* 0x000fc800000000ff */
[----:B------:R-:W-:-:S04]  /*0120*/  FFMA R10, -R3, R2, R0 ;  /* 0x00000002030a7223 */ /* 0x000fc80000000100 */
[----:B------:R-:W-:Y:S01]  /*0130*/  FFMA R11, R9, R10, R2 ;  /* 0x0000000a090b7223 */ /* 0x000fe20000000002 */
[----:B-1----:R-:W-:Y:S05]  /*0140*/  @!P0 BRA `(.L_x_23) ;  /* 0x0000002000008947 */ /* 0x002fea0003800000 */
[----:B------:R-:W-:Y:S02]  /*0150*/  MOV R14, 0x170 ;  /* 0x00000170000e7802 */ /* 0x000fe40000000f00 */
[----:B------:R-:W-:Y:S05]  /*0160*/  CALL.REL.NOINC `($__internal_0_$__cuda_sm3x_div_rn_noftz_f32_slowpath) ;  /* 0x0000015000007944 */ /* 0x000fea0003c00000 */
.L_x_23:
[----:B------:R-:W-:Y:S05]  /*0170*/  BSYNC B0 ;  /* 0x0000000000007941 */ /* 0x000fea0003800000 */
.L_x_22:
[----:B------:R-:W2:Y:S04]  /*0180*/  LDG.E.CONSTANT R3, [R6.64+0x2000] ;  /* 0x0020000406037981 */ /* 0x000ea8000c1e9900 */
[----:B------:R-:W3:Y:S01]  /*0190*/  LDG.E.CONSTANT R0, [R4.64+0x100000] ;  /* 0x1000000404007981 */ /* 0x000ee2000c1e9900 */
[----:B------:R-:W-:Y:S01]  /*01a0*/  IMAD.MOV.U32 R9, RZ, RZ, 0x4 ;  /* 0x00000004ff097424 */ /* 0x000fe200078e00ff */
[----:B------:R-:W-:Y:S03]  /*01b0*/  BSSY B0, `(.L_x_24) ;  /* 0x000000e000007945 */ /* 0x000fe60003800000 */
[----:B------:R-:W-:-:S05]  /*01c0*/  IMAD.WIDE R8, R8, R9, c[0x0][0x170] ;  /* 0x00005c0008087625 */ /* 0x000fca00078e0209 */
[----:B0-----:R0:W-:Y:S01]  /*01d0*/  STG.E [R8.64], R11 ;  /* 0x0000000b08007986 */ /* 0x0011e2000c101904 */
[----:B--2---:R-:W1:Y:S08]  /*01e0*/  MUFU.RCP R2, R3 ;  /* 0x0000000300027308 */ /* 0x004e700000001000 */
[----:B---3--:R-:W2:Y:S01]  /*01f0*/  FCHK P0, R0, R3 ;  /* 0x0000000300007302 */ /* 0x008ea20000000000 */
[----:B-1----:R-:W-:-:S04]  /*0200*/  FFMA R13, -R3, R2, 1 ;  /* 0x3f800000030d7423 */ /* 0x002fc80000000102 */
[----:B------:R-:W-:-:S04]  /*0210*/  FFMA R13, R2, R13, R2 ;  /* 0x0000000d020d7223 */ /* 0x000fc80000000002 */
[----:B------:R-:W-:-:S04]  /*0220*/  FFMA R2, R0, R13, RZ ;  /* 0x0000000d00027223 */ /* 0x000fc800000000ff */
[----:B------:R-:W-:-:S04]  /*0230*/  FFMA R10, -R3, R2, R0 ;  /* 0x00000002030a7223 */ /* 0x000fc80000000100 */
[----:B------:R-:W-:Y:S01]  /*0240*/  FFMA R13, R13, R10, R2 ;  /* 0x0000000a0d0d7223 */ /* 0x000fe20000000002 */
[----:B--2---:R-:W-:Y:S05]  /*0250*/  @!P0 BRA `(.L_x_25) ;  /* 0x0000003000008947 */ /* 0x004fea0003800000 */
[----:B0-----:R-:W-:Y:S02]  /*0260*/  MOV R14, 0x280 ;  /* 0x00000280000e7802 */ /* 0x001fe40000000f00 */
[----:B------:R-:W-:Y:S05]  /*0270*/  CALL.REL.NOINC `($__internal_0_$__cuda_sm3x_div_rn_noftz_f32_slowpath) ;  /* 0x0000004000007944 */ /* 0x000fea0003c00000 */
[----:B0-----:R-:W-:Y:S02]  /*0280*/  IMAD.MOV.U32 R13, RZ, RZ, R11 ;  /* 0x000000ffff0d7224 */ /* 0x001fe400078e000b */
.L_x_25:
[----:B0-----:R-:W-:Y:S05]  /*0290*/  BSYNC B0 ;  /* 0x0000000000007941 */ /* 0x001fea0003800000 */
.L_x_24:
[----:B------:R-:W-:Y:S01]  /*02a0*/  STG.E [R8.64+0x100000], R13 ;  /* 0x1000000d08007986 */ /* 0x000fe2000c101904 */
[----:B------:R-:W-:Y:S05]  /*02b0*/  EXIT ;  /* 0x000000000000794d */ /* 0x000fea0003800000 */
        .weak           $__internal_0_$__cuda_sm3x_div_rn_noftz_f32_slowpath
        .type           $__internal_0_$__cuda_sm3x_div_rn_noftz_f32_slowpath,@function
        .size           $__internal_0_$__cuda_sm3x_div_rn_noftz_f32_slowpath,(.L_x_78 - $__internal_0_$__cuda_sm3x_div_rn_noftz_f32_slowpath)
$__internal_0_$__cuda_sm3x_div_rn_noftz_f32_slowpath:
[----:B------:R-:W-:Y:S01]  /*02c0*/  SHF.R.U32.HI R10, RZ, 0x17, R3 ;  /* 0x00000017ff0a7819 */ /* 0x000fe20000011603 */
[----:B------:R-:W-:Y:S01]  /*02d0*/  BSSY B1, `(.L_x_26) ;  /* 0x0000062000017945 */ /* 0x000fe20003800000 */
[----:B------:R-:W-:Y:S02]  /*02e0*/  SHF.R.U32.HI R2, RZ, 0x17, R0 ;  /* 0x00000017ff027819 */ /* 0x000fe40000011600 */
[----:B------:R-:W-:Y:S02]  /*02f0*/  LOP3.LUT R16, R10, 0xff, RZ, 0xc0, !PT ;  /* 0x000000ff0a107812 */ /* 0x000fe400078ec0ff */
[----:B------:R-:W-:Y:S02]  /*0300*/  LOP3.LUT R12, R2, 0xff, RZ, 0xc0, !PT ;  /* 0x000000ff020c7812 */ /* 0x000fe400078ec0ff */
[----:B------:R-:W-:-:S02]  /*0310*/  IADD3 R11, R16, -0x1, RZ ;  /* 0xffffffff100b7810 */ /* 0x000fc40007ffe0ff */
[----:B------:R-:W-:Y:S02]  /*0320*/  IADD3 R10, R12, -0x1, RZ ;  /* 0xffffffff0c0a7810 */ /* 0x000fe40007ffe0ff */
[----:B------:R-:W-:-:S04]  /*0330*/  ISETP.GT.U32.AND P0, PT, R11, 0xfd, PT ;  /* 0x000000fd0b00780c */ /* 0x000fc80003f04070 */
[----:B------:R-:W-:-:S13]  /*0340*/  ISETP.GT.U32.OR P0, PT, R10, 0xfd, P0 ;  /* 0x000000fd0a00780c */ /* 0x000fda0000704470 */
[----:B------:R-:W-:Y:S01]  /*0350*/  @!P0 IMAD.MOV.U32 R2, RZ, RZ, RZ ;  /* 0x000000ffff028224 */ /* 0x000fe200078e00ff */
[----:B------:R-:W-:Y:S05]  /*0360*/  @!P0 BRA `(.L_x_27) ;  /* 0x0000017000008947 */ /* 0x000fea0003800000 */
[----:B------:R-:W-:Y:S02]  /*0370*/  FSETP.GTU.FTZ.AND P0, PT, |R0|, +INF , PT ;  /* 0x7f8000000000780b */ /* 0x000fe40003f1c200 */
[----:B------:R-:W-:-:S04]  /*0380*/  FSETP.GTU.FTZ.AND P1, PT, |R3|, +INF , PT ;  /* 0x7f8000000300780b */ /* 0x000fc80003f3c200 */
[----:B------:R-:W-:-:S13]  /*0390*/  PLOP3.LUT P0, PT, P0, P1, PT, 0xa8, 0x0 ;  /* 0x000000000000781c */ /* 0x000fda0000703570 */
[----:B------:R-:W-:Y:S05]  /*03a0*/  @P0 BRA `(.L_x_28) ;  /* 0x0000053000000947 */ /* 0x000fea0003800000 */
[----:B------:R-:W-:-:S13]  /*03b0*/  LOP3.LUT P0, RZ, R3, 0x7fffffff, R0, 0xc8, !PT ;  /* 0x7fffffff03ff7812 */ /* 0x000fda000780c800 */
[----:B------:R-:W-:Y:S05]  /*03c0*/  @!P0 BRA `(.L_x_29) ;  /* 0x000004f000008947 */ /* 0x000fea0003800000 */
[C---:B------:R-:W-:Y:S02]  /*03d0*/  FSETP.NEU.FTZ.AND P2, PT, |R0|.reuse, +INF , PT ;  /* 0x7f8000000000780b */ /* 0x040fe40003f5d200 */
[----:B------:R-:W-:Y:S02]  /*03e0*/  FSETP.NEU.FTZ.AND P1, PT, |R3|, +INF , PT ;  /* 0x7f8000000300780b */ /* 0x000fe40003f3d200 */
[----:B------:R-:W-:-:S11]  /*03f0*/  FSETP.NEU.FTZ.AND P0, PT, |R0|, +INF , PT ;  /* 0x7f8000000000780b */ /* 0x000fd60003f1d200 */
[----:B------:R-:W-:Y:S05]  /*0400*/  @!P1 BRA !P2, `(.L_x_29) ;  /* 0x000004b000009947 */ /* 0x000fea0005000000 */
[----:B------:R-:W-:-:S04]  /*0410*/  LOP3.LUT P2, RZ, R0, 0x7fffffff, RZ, 0xc0, !PT ;  /* 0x7fffffff00ff7812 */ /* 0x000fc8000784c0ff */
[----:B------:R-:W-:-:S13]  /*0420*/  PLOP3.LUT P1, PT, P1, P2, PT, 0x2a, 0x0 ;  /* 0x000000000000781c */ /* 0x000fda0000f24572 */
[----:B------:R-:W-:Y:S05]  /*0430*/  @P1 BRA `(.L_x_30) ;  /* 0x0000046000001947 */ /* 0x000fea0003800000 */
[----:B------:R-:W-:-:S04]  /*0440*/  LOP3.LUT P1, RZ, R3, 0x7fffffff, RZ, 0xc0, !PT ;  /* 0x7fffffff03ff7812 */ /* 0x000fc8000782c0ff */
[----:B------:R-:W-:-:S13]  /*0450*/  PLOP3.LUT P0, PT, P0, P1, PT, 0x2a, 0x0 ;  /* 0x000000000000781c */ /* 0x000fda0000702572 */
[----:B------:R-:W-:Y:S05]  /*0460*/  @P0 BRA `(.L_x_31) ;  /* 0x0000040000000947 */ /* 0x000fea0003800000 */
[----:B------:R-:W-:Y:S02]  /*0470*/  ISETP.GE.AND P0, PT, R10, RZ, PT ;  /* 0x000000ff0a00720c */ /* 0x000fe40003f06270 */
[----:B------:R-:W-:-:S11]  /*0480*/  ISETP.GE.AND P1, PT, R11, RZ, PT ;  /* 0x000000ff0b00720c */ /* 0x000fd60003f26270 */
[----:B------:R-:W-:Y:S01]  /*0490*/  @P0 IMAD.MOV.U32 R2, RZ, RZ, RZ ;  /* 0x000000ffff020224 */ /* 0x000fe200078e00ff */
[----:B------:R-:W-:Y:S01]  /*04a0*/  @!P0 FFMA R0, R0, 1.84467440737095516160e+19, RZ ;  /* 0x5f80000000008823 */ /* 0x000fe200000000ff */
[----:B------:R-:W-:Y:S01]  /*04b0*/  @!P0 IMAD.MOV.U32 R2, RZ, RZ, -0x40 ;  /* 0xffffffc0ff028424 */ /* 0x000fe200078e00ff */
[----:B------:R-:W-:-:S04]  /*04c0*/  @!P1 FFMA R3, R3, 1.84467440737095516160e+19, RZ ;  /* 0x5f80000003039823 */ /* 0x000fc800000000ff */
[----:B------:R-:W-:Y:S02]  /*04d0*/  @!P1 IADD3 R2, R2, 0x40, RZ ;  /* 0x0000004002029810 */ /* 0x000fe40007ffe0ff */
.L_x_27:
[----:B------:R-:W-:Y:S01]  /*04e0*/  LEA R10, R16, 0xc0800000, 0x17 ;  /* 0xc0800000100a7811 */ /* 0x000fe200078eb8ff */
[----:B------:R-:W-:Y:S04]  /*04f0*/  BSSY B2, `(.L_x_32) ;  /* 0x0000036000027945 */ /* 0x000fe80003800000 */
[----:B------:R-:W-:Y:S01]  /*0500*/  IMAD.IADD R10, R3, 0x1, -R10 ;  /* 0x00000001030a7824 */ /* 0x000fe200078e0a0a */
[----:B------:R-:W-:-:S03]  /*0510*/  IADD3 R3, R12, -0x7f, RZ ;  /* 0xffffff810c037810 */ /* 0x000fc60007ffe0ff */
[----:B------:R-:W0:Y:S01]  /*0520*/  MUFU.RCP R11, R10 ;  /* 0x0000000a000b7308 */ /* 0x000e220000001000 */
[----:B------:R-:W-:Y:S01]  /*0530*/  FADD.FTZ R13, -R10, -RZ ;  /* 0x800000ff0a0d7221 */ /* 0x000fe20000010100 */
[C---:B------:R-:W-:Y:S01]  /*0540*/  IMAD R0, R3.reuse, -0x800000, R0 ;  /* 0xff80000003007824 */ /* 0x040fe200078e0200 */
[----:B------:R-:W-:-:S05]  /*0550*/  IADD3 R3, R3, 0x7f, -R16 ;  /* 0x0000007f03037810 */ /* 0x000fca0007ffe810 */
[----:B------:R-:W-:Y:S01]  /*0560*/  IMAD.IADD R3, R3, 0x1, R2 ;  /* 0x0000000103037824 */ /* 0x000fe200078e0202 */
[----:B0-----:R-:W-:-:S04]  /*0570*/  FFMA R12, R11, R13, 1 ;  /* 0x3f8000000b0c7423 */ /* 0x001fc8000000000d */
[----:B------:R-:W-:-:S04]  /*0580*/  FFMA R18, R11, R12, R11 ;  /* 0x0000000c0b127223 */ /* 0x000fc8000000000b */
[----:B------:R-:W-:-:S04]  /*0590*/  FFMA R11, R0, R18, RZ ;  /* 0x00000012000b7223 */ /* 0x000fc800000000ff */
[----:B------:R-:W-:-:S04]  /*05a0*/  FFMA R12, R13, R11, R0 ;  /* 0x0000000b0d0c7223 */ /* 0x000fc80000000000 */
[----:B------:R-:W-:-:S04]  /*05b0*/  FFMA R15, R18, R12, R11 ;  /* 0x0000000c120f7223 */ /* 0x000fc8000000000b */
[----:B------:R-:W-:-:S04]  /*05c0*/  FFMA R12, R13, R15, R0 ;  /* 0x0000000f0d0c7223 */ /* 0x000fc80000000000 */
[----:B------:R-:W-:-:S05]  /*05d0*/  FFMA R11, R18, R12, R15 ;  /* 0x0000000c120b7223 */ /* 0x000fca000000000f */
[----:B------:R-:W-:-:S04]  /*05e0*/  SHF.R.U32.HI R0, RZ, 0x17, R11 ;  /* 0x00000017ff007819 */ /* 0x000fc8000001160b */
[----:B------:R-:W-:-:S05]  /*05f0*/  LOP3.LUT R0, R0, 0xff, RZ, 0xc0, !PT ;  /* 0x000000ff00007812 */ /* 0x000fca00078ec0ff */
[----:B------:R-:W-:-:S05]  /*0600*/  IMAD.IADD R10, R0, 0x1, R3 ;  /* 0x00000001000a7824 */ /* 0x000fca00078e0203 */
[----:B------:R-:W-:-:S04]  /*0610*/  IADD3 R0, R10, -0x1, RZ ;  /* 0xffffffff0a007810 */ /* 0x000fc80007ffe0ff */
[----:B------:R-:W-:-:S13]  /*0620*/  ISETP.GE.U32.AND P0, PT, R0, 0xfe, PT ;  /* 0x000000fe0000780c */ /* 0x000fda0003f06070 */
[----:B------:R-:W-:Y:S05]  /*0630*/  @!P0 BRA `(.L_x_33) ;  /* 0x0000020000008947 */ /* 0x000fea0003800000 */
[----:B------:R-:W-:-:S13]  /*0640*/  ISETP.GT.AND P0, PT, R10, 0xfe, PT ;  /* 0x000000fe0a00780c */ /* 0x000fda0003f04270 */
[----:B------:R-:W-:Y:S05]  /*0650*/  @P0 BRA `(.L_x_34) ;  /* 0x000001b000000947 */ /* 0x000fea0003800000 */
[----:B------:R-:W-:-:S13]  /*0660*/  ISETP.GE.AND P0, PT, R10, 0x1, PT ;  /* 0x000000010a00780c */ /* 0x000fda0003f06270 */
[----:B------:R-:W-:Y:S05]  /*0670*/  @P0 BRA `(.L_x_35) ;  /* 0x000001d000000947 */ /* 0x000fea0003800000 */
[----:B------:R-:W-:Y:S02]  /*0680*/  ISETP.GE.AND P0, PT, R10, -0x18, PT ;  /* 0xffffffe80a00780c */ /* 0x000fe40003f06270 */
[----:B------:R-:W-:-:S11]  /*0690*/  LOP3.LUT R11, R11, 0x80000000, RZ, 0xc0, !PT ;  /* 0x800000000b0b7812 */ /* 0x000fd600078ec0ff */
[----:B------:R-:W-:Y:S05]  /*06a0*/  @!P0 BRA `(.L_x_35) ;  /* 0x000001a000008947 */ /* 0x000fea0003800000 */
[-CC-:B------:R-:W-:Y:S01]  /*06b0*/  FFMA.RZ R0, R18, R12.reuse, R15.reuse ;  /* 0x0000000c12007223 */ /* 0x180fe2000000c00f */
[----:B------:R-:W-:Y:S01]  /*06c0*/  IADD3 R13, R10, 0x20, RZ ;  /* 0x000000200a0d7810 */ /* 0x000fe20007ffe0ff */
[-CC-:B------:R-:W-:Y:S01]  /*06d0*/  FFMA.RM R3, R18, R12.reuse, R15.reuse ;  /* 0x0000000c12037223 */ /* 0x180fe2000000400f */
[----:B------:R-:W-:Y:S02]  /*06e0*/  ISETP.NE.AND P2, PT, R10, RZ, PT ;  /* 0x000000ff0a00720c */ /* 0x000fe40003f45270 */
[----:B------:R-:W-:Y:S01]  /*06f0*/  LOP3.LUT R2, R0, 0x7fffff, RZ, 0xc0, !PT ;  /* 0x007fffff00027812 */ /* 0x000fe200078ec0ff */
[----:B------:R-:W-:Y:S01]  /*0700*/  FFMA.RP R0, R18, R12, R15 ;  /* 0x0000000c12007223 */ /* 0x000fe2000000800f */
[----:B------:R-:W-:Y:S01]  /*0710*/  ISETP.NE.AND P1, PT, R10, RZ, PT ;  /* 0x000000ff0a00720c */ /* 0x000fe20003f25270 */
[----:B------:R-:W-:Y:S01]  /*0720*/  IMAD.MOV R10, RZ, RZ, -R10 ;  /* 0x000000ffff0a7224 */ /* 0x000fe200078e0a0a */
[----:B------:R-:W-:Y:S02]  /*0730*/  LOP3.LUT R2, R2, 0x800000, RZ, 0xfc, !PT ;  /* 0x0080000002027812 */ /* 0x000fe400078efcff */
[----:B------:R-:W-:-:S02]  /*0740*/  FSETP.NEU.FTZ.AND P0, PT, R0, R3, PT ;  /* 0x000000030000720b */ /* 0x000fc40003f1d000 */
[----:B------:R-:W-:Y:S02]  /*0750*/  SHF.L.U32 R13, R2, R13, RZ ;  /* 0x0000000d020d7219 */ /* 0x000fe400000006ff */
[----:B------:R-:W-:Y:S02]  /*0760*/  SEL R3, R10, RZ, P2 ;  /* 0x000000ff0a037207 */ /* 0x000fe40001000000 */
[----:B------:R-:W-:Y:S02]  /*0770*/  ISETP.NE.AND P1, PT, R13, RZ, P1 ;  /* 0x000000ff0d00720c */ /* 0x000fe40000f25270 */
[----:B------:R-:W-:Y:S02]  /*0780*/  SHF.R.U32.HI R3, RZ, R3, R2 ;  /* 0x00000003ff037219 */ /* 0x000fe40000011602 */
[----:B------:R-:W-:Y:S02]  /*0790*/  PLOP3.LUT P0, PT, P0, P1, PT, 0xa8, 0x0 ;  /* 0x000000000000781c */ /* 0x000fe40000703570 */
[----:B------:R-:W-:-:S02]  /*07a0*/  SHF.R.U32.HI R13, RZ, 0x1, R3 ;  /* 0x00000001ff0d7819 */ /* 0x000fc40000011603 */
[----:B------:R-:W-:-:S04]  /*07b0*/  SEL R0, RZ, 0x1, !P0 ;  /* 0x00000001ff007807 */ /* 0x000fc80004000000 */
[----:B------:R-:W-:-:S04]  /*07c0*/  LOP3.LUT R0, R0, 0x1, R13, 0xf8, !PT ;  /* 0x0000000100007812 */ /* 0x000fc800078ef80d */
[----:B------:R-:W-:-:S05]  /*07d0*/  LOP3.LUT R0, R0, R3, RZ, 0xc0, !PT ;  /* 0x0000000300007212 */ /* 0x000fca00078ec0ff */
[----:B------:R-:W-:-:S05]  /*07e0*/  IMAD.IADD R0, R13, 0x1, R0 ;  /* 0x000000010d007824 */ /* 0x000fca00078e0200 */
[----:B------:R-:W-:Y:S01]  /*07f0*/  LOP3.LUT R11, R0, R11, RZ, 0xfc, !PT ;  /* 0x0000000b000b7212 */ /* 0x000fe200078efcff */
[----:B------:R-:W-:Y:S05]  /*0800*/  BRA `(.L_x_35) ;  /* 0x0000004000007947 */ /* 0x000fea0003800000 */
.L_x_34:
[----:B------:R-:W-:-:S04]  /*0810*/  LOP3.LUT R11, R11, 0x80000000, RZ, 0xc0, !PT ;  /* 0x800000000b0b7812 */ /* 0x000fc800078ec0ff */
[----:B------:R-:W-:Y:S01]  /*0820*/  LOP3.LUT R11, R11, 0x7f800000, RZ, 0xfc, !PT ;  /* 0x7f8000000b0b7812 */ /* 0x000fe200078efcff */
[----:B------:R-:W-:Y:S05]  /*0830*/  BRA `(.L_x_35) ;  /* 0x0000001000007947 */ /* 0x000fea0003800000 */
.L_x_33:
[----:B------:R-:W-:Y:S02]  /*0840*/  IMAD R11, R3, 0x800000, R11 ;  /* 0x00800000030b7824 */ /* 0x000fe400078e020b */
.L_x_35:
[----:B------:R-:W-:Y:S05]  /*0850*/  BSYNC B2 ;  /* 0x0000000000027941 */ /* 0x000fea0003800000 */
.L_x_32:
[----:B------:R-:W-:Y:S05]  /*0860*/  BRA `(.L_x_36) ;  /* 0x0000008000007947 */ /* 0x000fea0003800000 */
.L_x_31:
[----:B------:R-:W-:-:S04]  /*0870*/  LOP3.LUT R0, R3, 0x80000000, R0, 0x48, !PT ;  /* 0x8000000003007812 */ /* 0x000fc800078e4800 */
[----:B------:R-:W-:Y:S01]  /*0880*/  LOP3.LUT R11, R0, 0x7f800000, RZ, 0xfc, !PT ;  /* 0x7f800000000b7812 */ /* 0x000fe200078efcff */
[----:B------:R-:W-:Y:S05]  /*0890*/  BRA `(.L_x_36) ;  /* 0x0000005000007947 */ /* 0x000fea0003800000 */
.L_x_30:
[----:B------:R-:W-:Y:S01]  /*08a0*/  LOP3.LUT R11, R3, 0x80000000, R0, 0x48, !PT ;  /* 0x80000000030b7812 */ /* 0x000fe200078e4800 */
[----:B------:R-:W-:Y:S05]  /*08b0*/  BRA `(.L_x_36) ;  /* 0x0000003000007947 */ /* 0x000fea0003800000 */
.L_x_29:
[----:B------:R-:W0:Y:S01]  /*08c0*/  MUFU.RSQ R11, -QNAN ;  /* 0xffc00000000b7908 */ /* 0x000e220000001400 */
[----:B------:R-:W-:Y:S05]  /*08d0*/  BRA `(.L_x_36) ;  /* 0x0000001000007947 */ /* 0x000fea0003800000 */
.L_x_28:
[----:B------:R-:W-:Y:S02]  /*08e0*/  FADD.FTZ R11, R0, R3 ;  /* 0x00000003000b7221 */ /* 0x000fe40000010000 */
.L_x_36:
[----:B------:R-:W-:Y:S05]  /*08f0*/  BSYNC B1 ;  /* 0x0000000000017941 */ /* 0x000fea0003800000 */
.L_x_26:
[----:B------:R-:W-:Y:S02]  /*0900*/  IMAD.MOV.U32 R2, RZ, RZ, R14 ;  /* 0x000000ffff027224 */ /* 0x000fe400078e000e */
[----:B------:R-:W-:-:S04]  /*0910*/  IMAD.MOV.U32 R3, RZ, RZ, 0x0 ;  /* 0x00000000ff037424 */ /* 0x000fc800078e00ff */
[----:B------:R-:W-:Y:S05]  /*0920*/  RET.REL.NODEC R2 `(tvmgen_default_fused_nn_softmax_kernel_3) ;  /* 0xfffff6d002007950 */ /* 0x000fea0003c3ffff */
.L_x_37:
        /* <DEDUP_REMOVED lines=13> */
.L_x_78:


//--------------------- .text.tvmgen_default_fused_less_add_where_take_kernel --------------------------
	.section	.text.tvmgen_default_fused_less_add_where_take_kernel,"ax",@progbits
	.sectioninfo	@"SHI_REGISTERS=12"
	.align	128
        .global         tvmgen_default_fused_less_add_where_take_kernel
        .type           tvmgen_default_fused_less_add_where_take_kernel,@function
        .size           tvmgen_default_fused_less_add_where_take_kernel,(.L_x_99 - tvmgen_default_fused_less_add_where_take_kernel)
        .other          tvmgen_default_fused_less_add_where_take_kernel,@"STO_CUDA_ENTRY STV_DEFAULT"
tvmgen_default_fused_less_add_where_take_kernel:
.text.tvmgen_default_fused_less_add_where_take_kernel:
[----:B------:R-:W-:Y:S02]  /*0000*/  IMAD.MOV.U32 R1, RZ, RZ, c[0x0][0x28] ;  /* 0x00000a00ff017624 */ /* 0x000fe400078e00ff */
[----:B------:R-:W0:Y:S01]  /*0010*/  S2R R0, SR_CTAID.X ;  /* 0x0000000000007919 */ /* 0x000e220000002500 */
[----:B------:R-:W-:Y:S01]  /*0020*/  IMAD.MOV.U32 R3, RZ, RZ, 0x8 ;  /* 0x00000008ff037424 */ /* 0x000fe200078e00ff */
[----:B------:R-:W-:Y:S01]  /*0030*/  ULDC.64 UR4, c[0x0][0x118] ;  /* 0x0000460000047ab9 */ /* 0x000fe20000000a00 */
[----:B0-----:R-:W-:-:S05]  /*0040*/  SHF.R.S32.HI R2, RZ, 0x1, R0 ;  /* 0x00000001ff027819 */ /* 0x001fca0000011400 */
[----:B------:R-:W-:-:S06]  /*0050*/  IMAD.WIDE R2, R2, R3, c[0x0][0x168] ;  /* 0x00005a0002027625 */ /* 0x000fcc00078e0203 */
[----:B------:R-:W2:Y:S01]  /*0060*/  LDG.E.64.CONSTANT R2, [R2.64] ;  /* 0x0000000402027981 */ /* 0x000ea2000c1e9b00 */
[----:B------:R-:W-:-:S03]  /*0070*/  IMAD.SHL.U32 R0, R0, 0x400, RZ ;  /* 0x0000040000007824 */ /* 0x000fc600078e00ff */
[----:B------:R-:W0:Y:S01]  /*0080*/  S2R R7, SR_TID.X ;  /* 0x0000000000077919 */ /* 0x000e220000002100 */
[----:B--2---:R-:W-:Y:S02]  /*0090*/  IADD3 R5, P1, R2, 0x1f500, RZ ;  /* 0x0001f50002057810 */ /* 0x004fe40007f3e0ff */
[----:B------:R-:W-:-:S03]  /*00a0*/  ISETP.GE.AND P0, PT, R3, RZ, PT ;  /* 0x000000ff0300720c */ /* 0x000fc60003f06270 */
[----:B------:R-:W-:Y:S01]  /*00b0*/  IMAD.X R9, RZ, RZ, R3, P1 ;  /* 0x000000ffff097224 */ /* 0x000fe200008e0603 */
[----:B------:R-:W-:Y:S02]  /*00c0*/  SEL R4, R5, R2, !P0 ;  /* 0x0000000205047207 */ /* 0x000fe40004000000 */
[----:B------:R-:W-:Y:S02]  /*00d0*/  LOP3.LUT R2, R0, 0x400, RZ, 0xc0, !PT ;  /* 0x0000040000027812 */ /* 0x000fe400078ec0ff */
[----:B------:R-:W-:Y:S02]  /*00e0*/  SEL R5, R9, R3, !P0 ;  /* 0x0000000309057207 */ /* 0x000fe40004000000 */
[----:B------:R-:W-:Y:S02]  /*00f0*/  ISETP.GT.U32.AND P0, PT, R4, RZ, PT ;  /* 0x000000ff0400720c */ /* 0x000fe40003f04070 */
[----:B0-----:R-:W-:Y:S02]  /*0100*/  IADD3 R2, P1, R2, R7, RZ ;  /* 0x0000000702027210 */ /* 0x001fe40007f3e0ff */
[----:B------:R-:W-:-:S02]  /*0110*/  ISETP.GT.AND.EX P0, PT, R5, RZ, PT, P0 ;  /* 0x000000ff0500720c */ /* 0x000fc40003f04300 */
[----:B------:R-:W-:Y:S02]  /*0120*/  LEA.HI.X.SX32 R3, R7, RZ, 0x1, P1 ;  /* 0x000000ff07037211 */ /* 0x000fe400008f0eff */
[----:B------:R-:W-:Y:S02]  /*0130*/  SEL R4, R4, RZ, P0 ;  /* 0x000000ff04047207 */ /* 0x000fe40000000000 */
[----:B------:R-:W-:Y:S02]  /*0140*/  SEL R5, R5, RZ, P0 ;  /* 0x000000ff05057207 */ /* 0x000fe40000000000 */
[----:B------:R-:W-:-:S04]  /*0150*/  ISETP.LT.U32.AND P0, PT, R4, 0x1f4ff, PT ;  /* 0x0001f4ff0400780c */ /* 0x000fc80003f01070 */
[----:B------:R-:W-:-:S04]  /*0160*/  ISETP.LT.AND.EX P0, PT, R5, RZ, PT, P0 ;  /* 0x000000ff0500720c */ /* 0x000fc80003f01300 */
[----:B------:R-:W-:Y:S02]  /*0170*/  SEL R4, R4, 0x1f4ff, P0 ;  /* 0x0001f4ff04047807 */ /* 0x000fe40000000000 */
[----:B------:R-:W-:Y:S02]  /*0180*/  SEL R5, R5, RZ, P0 ;  /* 0x000000ff05057207 */ /* 0x000fe40000000000 */
[----:B------:R-:W-:-:S04]  /*0190*/  LEA R2, P0, R4, R2, 0xb ;  /* 0x0000000204027211 */ /* 0x000fc800078058ff */
[----:B------:R-:W-:Y:S02]  /*01a0*/  LEA.HI.X R3, R4, R3, R5, 0xb, P0 ;  /* 0x0000000304037211 */ /* 0x000fe400000f5c05 */
[----:B------:R-:W-:-:S04]  /*01b0*/  LEA R4, P0, R2, c[0x0][0x170], 0x2 ;  /* 0x00005c0002047a11 */ /* 0x000fc800078010ff */
[----:B------:R-:W-:-:S06]  /*01c0*/  LEA.HI.X R5, R2, c[0x0][0x174], R3, 0x2, P0 ;  /* 0x00005d0002057a11 */ /* 0x000fcc00000f1403 */
[----:B------:R-:W2:Y:S01]  /*01d0*/  LDG.E.CONSTANT R5, [R4.64] ;  /* 0x0000000404057981 */ /* 0x000ea2000c1e9900 */
[----:B------:R-:W-:Y:S02]  /*01e0*/  IMAD.MOV.U32 R3, RZ, RZ, 0x4 ;  /* 0x00000004ff037424 */ /* 0x000fe400078e00ff */
[----:B------:R-:W-:-:S04]  /*01f0*/  IMAD.IADD R2, R0, 0x1, R7 ;  /* 0x0000000100027824 */ /* 0x000fc800078e0207 */
[----:B------:R-:W-:-:S05]  /*0200*/  IMAD.WIDE R2, R2, R3, c[0x0][0x160] ;  /* 0x0000580002027625 */ /* 0x000fca00078e0203 */
[----:B--2---:R-:W-:Y:S01]  /*0210*/  STG.E [R2.64], R5 ;  /* 0x0000000502007986 */ /* 0x004fe2000c101904 */
[----:B------:R-:W-:Y:S05]  /*0220*/  EXIT ;  /* 0x000000000000794d */ /* 0x000fea0003800000 */
.L_x_38:
        /* <DEDUP_REMOVED lines=13> */
.L_x_99:


//--------------------- .text.tvmgen_default_fused_nn_dense_2_kernel --------------------------
	.section	.text.tvmgen_default_fused_nn_dense_2_kernel,"ax",@progbits
	.sectionflags	@"SHF_BARRIERS=1"
	.sectioninfo	@"SHI_REGISTERS=63"
	.align	128
        .global         tvmgen_default_fused_nn_dense_2_kernel
        .type           tvmgen_default_fused_nn_dense_2_kernel,@function
        .size           tvmgen_default_fused_nn_dense_2_kernel,(.L_x_100 - tvmgen_default_fused_nn_dense_2_kernel)
        .other          tvmgen_default_fused_nn_dense_2_kernel,@"STO_CUDA_ENTRY STV_DEFAULT"
tvmgen_default_fused_nn_dense_2_kernel:
.text.tvmgen_default_fused_nn_dense_2_kernel:
        /* <DEDUP_REMOVED lines=135> */
.L_x_39:
        /* <DEDUP_REMOVED lines=9> */
.L_x_100:


//--------------------- .text.tvmgen_default_fused_reshape_sigmoid_multiply_reshape_multiply_reshape_kernel --------------------------
	.section	.text.tvmgen_default_fused_reshape_sigmoid_multiply_reshape_multiply_reshape_kernel,"ax",@progbits
	.sectioninfo	@"SHI_REGISTERS=21"
	.align	128
        .global         tvmgen_default_fused_reshape_sigmoid_multiply_reshape_multiply_reshape_kernel
        .type           tvmgen_default_fused_reshape_sigmoid_multiply_reshape_multiply_reshape_kernel,@function
        .size           tvmgen_default_fused_reshape_sigmoid_multiply_reshape_multiply_reshape_kernel,(.L_x_79 - tvmgen_default_fused_reshape_sigmoid_multiply_reshape_multiply_reshape_kernel)
        .other          tvmgen_default_fused_reshape_sigmoid_multiply_reshape_multiply_reshape_kernel,@"STO_CUDA_ENTRY STV_DEFAULT"
tvmgen_default_fused_reshape_sigmoid_multiply_reshape_multiply_reshape_kernel:
.text.tvmgen_default_fused_reshape_sigmoid_multiply_reshape_multiply_reshape_kernel:
[----:B------:R-:W-:Y:S02]  /*0000*/  MOV R1, c[0x0][0x28] ;  /* 0x00000a0000017a02 */ /* 0x000fe40000000f00 */
[----:B------:R-:W0:Y:S01]  /*0010*/  S2R R8, SR_CTAID.X ;  /* 0x0000000000087919 */ /* 0x000e220000002500 */
[----:B------:R-:W-:Y:S01]  /*0020*/  MOV R5, 0x4 ;  /* 0x0000000400057802 */ /* 0x000fe20000000f00 */
[----:B------:R-:W-:Y:S02]  /*0030*/  ULDC.64 UR4, c[0x0][0x118] ;  /* 0x0000460000047ab9 */ /* 0x000fe40000000a00 */
[----:B------:R-:W0:Y:S02]  /*0040*/  S2R R3, SR_TID.X ;  /* 0x0000000000037919 */ /* 0x000e240000002100 */
[----:B0-----:R-:W-:-:S04]  /*0050*/  IMAD R8, R8, 0x400, R3 ;  /* 0x0000040008087824 */ /* 0x001fc800078e0203 */
[----:B------:R-:W-:-:S05]  /*0060*/  IMAD.WIDE R4, R8, R5, c[0x0][0x168] ;  /* 0x00005a0008047625 */ /* 0x000fca00078e0205 */
[----:B------:R-:W2:Y:S01]  /*0070*/  LDG.E.CONSTANT R9, [R4.64] ;  /* 0x0000000404097981 */ /* 0x000ea2000c1e9900 */
[----:B------:R-:W-:Y:S01]  /*0080*/  BSSY B0, `(.L_x_40) ;  /* 0x0000013000007945 */ /* 0x000fe20003800000 */
[----:B--2---:R-:W-:-:S04]  /*0090*/  FADD R0, RZ, -R9 ;  /* 0x80000009ff007221 */ /* 0x004fc80000000000 */
[----:B------:R-:W-:-:S05]  /*00a0*/  FMUL R0, R0, 1.4426950216293334961 ;  /* 0x3fb8aa3b00007820 */ /* 0x000fca0000400000 */
[----:B------:R-:W-:-:S13]  /*00b0*/  FSETP.GEU.AND P0, PT, R0, -126, PT ;  /* 0xc2fc00000000780b */ /* 0x000fda0003f0e000 */
[----:B------:R-:W-:-:S04]  /*00c0*/  @!P0 FMUL R0, R0, 0.5 ;  /* 0x3f00000000008820 */ /* 0x000fc80000400000 */
[----:B------:R-:W0:Y:S02]  /*00d0*/  MUFU.EX2 R2, R0 ;  /* 0x0000000000027308 */ /* 0x000e240000000800 */
[----:B0-----:R-:W-:-:S04]  /*00e0*/  @!P0 FMUL R2, R2, R2 ;  /* 0x0000000202028220 */ /* 0x001fc80000400000 */
[----:B------:R-:W-:-:S05]  /*00f0*/  FADD R2, R2, 1 ;  /* 0x3f80000002027421 */ /* 0x000fca0000000000 */
[----:B------:R-:W-:-:S04]  /*0100*/  IADD3 R3, R2, 0x1800000, RZ ;  /* 0x0180000002037810 */ /* 0x000fc80007ffe0ff */
[----:B------:R-:W-:-:S04]  /*0110*/  LOP3.LUT R3, R3, 0x7f800000, RZ, 0xc0, !PT ;  /* 0x7f80000003037812 */ /* 0x000fc800078ec0ff */
[----:B------:R-:W-:-:S13]  /*0120*/  ISETP.GT.U32.AND P0, PT, R3, 0x1ffffff, PT ;  /* 0x01ffffff0300780c */ /* 0x000fda0003f04070 */
[----:B------:R-:W-:Y:S05]  /*0130*/  @P0 BRA `(.L_x_41) ;  /* 0x0000003000000947 */ /* 0x000fea0003800000 */
[----:B------:R-:W-:Y:S02]  /*0140*/  MOV R16, 0x160 ;  /* 0x0000016000107802 */ /* 0x000fe40000000f00 */
[----:B------:R-:W-:Y:S05]  /*0150*/  CALL.REL.NOINC `($__internal_1_$__cuda_sm20_rcp_rn_f32_slowpath) ;  /* 0x000005b000007944 */ /* 0x000fea0003c00000 */
[----:B------:R-:W-:Y:S05]  /*0160*/  BRA `(.L_x_42) ;  /* 0x0000004000007947 */ /* 0x000fea0003800000 */
.L_x_41:
[----:B------:R-:W0:Y:S02]  /*0170*/  MUFU.RCP R3, R2 ;  /* 0x0000000200037308 */ /* 0x000e240000001000 */
[----:B0-----:R-:W-:-:S04]  /*0180*/  FFMA R0, R2, R3, -1 ;  /* 0xbf80000002007423 */ /* 0x001fc80000000003 */
[----:B------:R-:W-:-:S04]  /*0190*/  FADD.FTZ R0, -R0, -RZ ;  /* 0x800000ff00007221 */ /* 0x000fc80000010100 */
[----:B------:R-:W-:Y:S02]  /*01a0*/  FFMA R0, R3, R0, R3 ;  /* 0x0000000003007223 */ /* 0x000fe40000000003 */
.L_x_42:
[----:B------:R-:W-:Y:S05]  /*01b0*/  BSYNC B0 ;  /* 0x0000000000007941 */ /* 0x000fea0003800000 */
.L_x_40:
[----:B------:R-:W2:Y:S01]  /*01c0*/  LDG.E.CONSTANT R3, [R4.64+0x100000] ;  /* 0x1000000404037981 */ /* 0x000ea2000c1e9900 */
[----:B------:R-:W-:-:S05]  /*01d0*/  MOV R13, 0x4 ;  /* 0x00000004000d7802 */ /* 0x000fca0000000f00 */
[----:B------:R-:W-:-:S05]  /*01e0*/  IMAD.WIDE R6, R8, R13, c[0x0][0x170] ;  /* 0x00005c0008067625 */ /* 0x000fca00078e020d */
[----:B------:R-:W3:Y:S01]  /*01f0*/  LDG.E.CONSTANT R11, [R6.64] ;  /* 0x00000004060b7981 */ /* 0x000ee2000c1e9900 */
[----:B------:R-:W-:Y:S01]  /*0200*/  FMUL R0, R9, R0 ;  /* 0x0000000009007220 */ /* 0x000fe20000400000 */
[----:B------:R-:W-:Y:S01]  /*0210*/  IMAD.WIDE R8, R8, R13, c[0x0][0x160] ;  /* 0x0000580008087625 */ /* 0x000fe200078e020d */
[----:B------:R-:W-:Y:S01]  /*0220*/  BSSY B0, `(.L_x_43) ;  /* 0x0000015000007945 */ /* 0x000fe20003800000 */
[----:B0-2---:R-:W-:-:S04]  /*0230*/  FADD R2, RZ, -R3 ;  /* 0x80000003ff027221 */ /* 0x005fc80000000000 */
[----:B------:R-:W-:-:S05]  /*0240*/  FMUL R2, R2, 1.4426950216293334961 ;  /* 0x3fb8aa3b02027820 */ /* 0x000fca0000400000 */
[----:B------:R-:W-:Y:S01]  /*0250*/  FSETP.GEU.AND P0, PT, R2, -126, PT ;  /* 0xc2fc00000200780b */ /* 0x000fe20003f0e000 */
[----:B---3--:R-:W-:-:S05]  /*0260*/  FMUL R11, R0, R11 ;  /* 0x0000000b000b7220 */ /* 0x008fca0000400000 */
[----:B------:R0:W-:Y:S07]  /*0270*/  STG.E [R8.64], R11 ;  /* 0x0000000b08007986 */ /* 0x0001ee000c101904 */
[----:B------:R-:W-:-:S04]  /*0280*/  @!P0 FMUL R2, R2, 0.5 ;  /* 0x3f00000002028820 */ /* 0x000fc80000400000 */
[----:B------:R-:W1:Y:S02]  /*0290*/  MUFU.EX2 R10, R2 ;  /* 0x00000002000a7308 */ /* 0x000e640000000800 */
[----:B-1----:R-:W-:-:S04]  /*02a0*/  @!P0 FMUL R10, R10, R10 ;  /* 0x0000000a0a0a8220 */ /* 0x002fc80000400000 */
[----:B------:R-:W-:-:S05]  /*02b0*/  FADD R2, R10, 1 ;  /* 0x3f8000000a027421 */ /* 0x000fca0000000000 */
[----:B------:R-:W-:-:S04]  /*02c0*/  IADD3 R0, R2, 0x1800000, RZ ;  /* 0x0180000002007810 */ /* 0x000fc80007ffe0ff */
[----:B------:R-:W-:-:S04]  /*02d0*/  LOP3.LUT R0, R0, 0x7f800000, RZ, 0xc0, !PT ;  /* 0x7f80000000007812 */ /* 0x000fc800078ec0ff */
[----:B------:R-:W-:-:S13]  /*02e0*/  ISETP.GT.U32.AND P0, PT, R0, 0x1ffffff, PT ;  /* 0x01ffffff0000780c */ /* 0x000fda0003f04070 */
[----:B------:R-:W-:Y:S05]  /*02f0*/  @P0 BRA `(.L_x_44) ;  /* 0x0000003000000947 */ /* 0x000fea0003800000 */
[----:B0-----:R-:W-:Y:S02]  /*0300*/  MOV R16, 0x320 ;  /* 0x0000032000107802 */ /* 0x001fe40000000f00 */
[----:B------:R-:W-:Y:S05]  /*0310*/  CALL.REL.NOINC `($__internal_1_$__cuda_sm20_rcp_rn_f32_slowpath) ;  /* 0x000003f000007944 */ /* 0x000fea0003c00000 */
[----:B------:R-:W-:Y:S05]  /*0320*/  BRA `(.L_x_45) ;  /* 0x0000004000007947 */ /* 0x000fea0003800000 */
.L_x_44:
[----:B0-----:R-:W0:Y:S02]  /*0330*/  MUFU.RCP R11, R2 ;  /* 0x00000002000b7308 */ /* 0x001e240000001000 */
[----:B0-----:R-:W-:-:S04]  /*0340*/  FFMA R0, R2, R11, -1 ;  /* 0xbf80000002007423 */ /* 0x001fc8000000000b */
[----:B------:R-:W-:-:S04]  /*0350*/  FADD.FTZ R0, -R0, -RZ ;  /* 0x800000ff00007221 */ /* 0x000fc80000010100 */
[----:B------:R-:W-:Y:S02]  /*0360*/  FFMA R0, R11, R0, R11 ;  /* 0x000000000b007223 */ /* 0x000fe4000000000b */
.L_x_45:
[----:B------:R-:W-:Y:S05]  /*0370*/  BSYNC B0 ;  /* 0x0000000000007941 */ /* 0x000fea0003800000 */
.L_x_43:
[----:B------:R-:W2:Y:S04]  /*0380*/  LDG.E.CONSTANT R12, [R4.64+0x200000] ;  /* 0x20000004040c7981 */ /* 0x000ea8000c1e9900 */
[----:B------:R-:W3:Y:S01]  /*0390*/  LDG.E.CONSTANT R11, [R6.64+0x100000] ;  /* 0x10000004060b7981 */ /* 0x000ee2000c1e9900 */
[----:B------:R-:W-:Y:S01]  /*03a0*/  FMUL R0, R3, R0 ;  /* 0x0000000003007220 */ /* 0x000fe20000400000 */
[----:B------:R-:W-:Y:S01]  /*03b0*/  BSSY B0, `(.L_x_46) ;  /* 0x0000016000007945 */ /* 0x000fe20003800000 */
[----:B0-2---:R-:W-:-:S04]  /*03c0*/  FADD R2, RZ, -R12 ;  /* 0x8000000cff027221 */ /* 0x005fc80000000000 */
[----:B------:R-:W-:Y:S01]  /*03d0*/  FMUL R2, R2, 1.4426950216293334961 ;  /* 0x3fb8aa3b02027820 */ /* 0x000fe20000400000 */
[----:B---3--:R-:W-:-:S04]  /*03e0*/  FMUL R11, R0, R11 ;  /* 0x0000000b000b7220 */ /* 0x008fc80000400000 */
[----:B------:R-:W-:Y:S01]  /*03f0*/  FSETP.GEU.AND P0, PT, R2, -126, PT ;  /* 0xc2fc00000200780b */ /* 0x000fe20003f0e000 */
[----:B------:R0:W-:-:S12]  /*0400*/  STG.E [R8.64+0x100000], R11 ;  /* 0x1000000b08007986 */ /* 0x0001d8000c101904 */
        /* <DEDUP_REMOVED lines=10> */
[----:B------:R-:W-:Y:S01]  /*04b0*/  MOV R3, R0 ;  /* 0x0000000000037202 */ /* 0x000fe20000000f00 */
[----:B------:R-:W-:Y:S05]  /*04c0*/  BRA `(.L_x_48) ;  /* 0x0000004000007947 */ /* 0x000fea0003800000 */
.L_x_47:
[----:B0-----:R-:W0:Y:S02]  /*04d0*/  MUFU.RCP R3, R2 ;  /* 0x0000000200037308 */ /* 0x001e240000001000 */
[----:B0-----:R-:W-:-:S04]  /*04e0*/  FFMA R0, R2, R3, -1 ;  /* 0xbf80000002007423 */ /* 0x001fc80000000003 */
[----:B------:R-:W-:-:S04]  /*04f0*/  FADD.FTZ R0, -R0, -RZ ;  /* 0x800000ff00007221 */ /* 0x000fc80000010100 */
[----:B------:R-:W-:Y:S02]  /*0500*/  FFMA R3, R3, R0, R3 ;  /* 0x0000000003037223 */ /* 0x000fe40000000003 */
.L_x_48:
[----:B------:R-:W-:Y:S05]  /*0510*/  BSYNC B0 ;  /* 0x0000000000007941 */ /* 0x000fea0003800000 */
.L_x_46:
        /* <DEDUP_REMOVED lines=19> */
[----:B------:R-:W-:Y:S01]  /*0650*/  IMAD.MOV.U32 R3, RZ, RZ, R0 ;  /* 0x000000ffff037224 */ /* 0x000fe200078e0000 */
[----:B------:R-:W-:Y:S05]  /*0660*/  BRA `(.L_x_51) ;  /* 0x0000004000007947 */ /* 0x000fea0003800000 */
.L_x_50:
[----:B0-----:R-:W0:Y:S02]  /*0670*/  MUFU.RCP R3, R2 ;  /* 0x0000000200037308 */ /* 0x001e240000001000 */
[----:B0-----:R-:W-:-:S04]  /*0680*/  FFMA R0, R2, R3, -1 ;  /* 0xbf80000002007423 */ /* 0x001fc80000000003 */
[----:B------:R-:W-:-:S04]  /*0690*/  FADD.FTZ R0, -R0, -RZ ;  /* 0x800000ff00007221 */ /* 0x000fc80000010100 */
[----:B------:R-:W-:Y:S02]  /*06a0*/  FFMA R3, R3, R0, R3 ;  /* 0x0000000003037223 */ /* 0x000fe40000000003 */
.L_x_51:
[----:B------:R-:W-:Y:S05]  /*06b0*/  BSYNC B0 ;  /* 0x0000000000007941 */ /* 0x000fea0003800000 */
.L_x_49:
[----:B------:R-:W2:Y:S01]  /*06c0*/  LDG.E.CONSTANT R6, [R6.64+0x300000] ;  /* 0x3000000406067981 */ /* 0x000ea2000c1e9900 */
[----:B------:R-:W-:-:S04]  /*06d0*/  FMUL R3, R4, R3 ;  /* 0x0000000304037220 */ /* 0x000fc80000400000 */
[----:B--2---:R-:W-:-:S05]  /*06e0*/  FMUL R3, R3, R6 ;  /* 0x0000000603037220 */ /* 0x004fca0000400000 */
[----:B------:R-:W-:Y:S01]  /*06f0*/  STG.E [R8.64+0x300000], R3 ;  /* 0x3000000308007986 */ /* 0x000fe2000c101904 */
[----:B------:R-:W-:Y:S05]  /*0700*/  EXIT ;  /* 0x000000000000794d */ /* 0x000fea0003800000 */
        .weak           $__internal_1_$__cuda_sm20_rcp_rn_f32_slowpath
        .type           $__internal_1_$__cuda_sm20_rcp_rn_f32_slowpath,@function
        .size           $__internal_1_$__cuda_sm20_rcp_rn_f32_slowpath,(.L_x_79 - $__internal_1_$__cuda_sm20_rcp_rn_f32_slowpath)
$__internal_1_$__cuda_sm20_rcp_rn_f32_slowpath:
[----:B------:R-:W-:Y:S01]  /*0710*/  SHF.L.U32 R0, R2, 0x1, RZ ;  /* 0x0000000102007819 */ /* 0x000fe200000006ff */
[----:B------:R-:W-:Y:S03]  /*0720*/  BSSY B1, `(.L_x_52) ;  /* 0x0000030000017945 */ /* 0x000fe60003800000 */
[----:B------:R-:W-:-:S04]  /*0730*/  SHF.R.U32.HI R17, RZ, 0x18, R0 ;  /* 0x00000018ff117819 */ /* 0x000fc80000011600 */
[----:B------:R-:W-:-:S13]  /*0740*/  ISETP.NE.U32.AND P0, PT, R17, RZ, PT ;  /* 0x000000ff1100720c */ /* 0x000fda0003f05070 */
[----:B------:R-:W-:Y:S05]  /*0750*/  @P0 BRA `(.L_x_53) ;  /* 0x000000a000000947 */ /* 0x000fea0003800000 */
[----:B------:R-:W-:-:S04]  /*0760*/  SHF.L.U32 R0, R2, 0x1, RZ ;  /* 0x0000000102007819 */ /* 0x000fc800000006ff */
[----:B------:R-:W-:-:S13]  /*0770*/  ISETP.NE.AND P0, PT, R0, RZ, PT ;  /* 0x000000ff0000720c */ /* 0x000fda0003f05270 */
[----:B------:R-:W-:Y:S01]  /*0780*/  @P0 FFMA R11, R2, 1.84467440737095516160e+19, RZ ;  /* 0x5f800000020b0823 */ /* 0x000fe200000000ff */
[----:B------:R-:W-:Y:S08]  /*0790*/  @!P0 MUFU.RCP R10, R2 ;  /* 0x00000002000a8308 */ /* 0x000ff00000001000 */
[----:B------:R-:W0:Y:S02]  /*07a0*/  @P0 MUFU.RCP R0, R11 ;  /* 0x0000000b00000308 */ /* 0x000e240000001000 */
[----:B0-----:R-:W-:-:S04]  /*07b0*/  @P0 FFMA R13, R11, R0, -1 ;  /* 0xbf8000000b0d0423 */ /* 0x001fc80000000000 */
[----:B------:R-:W-:-:S04]  /*07c0*/  @P0 FADD.FTZ R13, -R13, -RZ ;  /* 0x800000ff0d0d0221 */ /* 0x000fc80000010100 */
[----:B------:R-:W-:-:S04]  /*07d0*/  @P0 FFMA R0, R0, R13, R0 ;  /* 0x0000000d00000223 */ /* 0x000fc80000000000 */
[----:B------:R-:W-:Y:S01]  /*07e0*/  @P0 FFMA R10, R0, 1.84467440737095516160e+19, RZ ;  /* 0x5f800000000a0823 */ /* 0x000fe200000000ff */
[----:B------:R-:W-:Y:S05]  /*07f0*/  BRA `(.L_x_54) ;  /* 0x0000022000007947 */ /* 0x000fea0003800000 */
.L_x_53:
[----:B------:R-:W-:-:S04]  /*0800*/  IADD3 R18, R17, -0xfd, RZ ;  /* 0xffffff0311127810 */ /* 0x000fc80007ffe0ff */
[----:B------:R-:W-:-:S13]  /*0810*/  ISETP.GT.U32.AND P0, PT, R18, 0x1, PT ;  /* 0x000000011200780c */ /* 0x000fda0003f04070 */
[----:B------:R-:W-:Y:S05]  /*0820*/  @P0 BRA `(.L_x_55) ;  /* 0x000001e000000947 */ /* 0x000fea0003800000 */
[----:B------:R-:W-:Y:S01]  /*0830*/  LOP3.LUT R0, R2, 0x7fffff, RZ, 0xc0, !PT ;  /* 0x007fffff02007812 */ /* 0x000fe200078ec0ff */
[----:B------:R-:W-:-:S03]  /*0840*/  IMAD.MOV.U32 R15, RZ, RZ, 0x3 ;  /* 0x00000003ff0f7424 */ /* 0x000fc600078e00ff */
[----:B------:R-:W-:Y:S02]  /*0850*/  LOP3.LUT R0, R0, 0x3f800000, RZ, 0xfc, !PT ;  /* 0x3f80000000007812 */ /* 0x000fe400078efcff */
[----:B------:R-:W-:Y:S02]  /*0860*/  SHF.L.U32 R15, R15, R18, RZ ;  /* 0x000000120f0f7219 */ /* 0x000fe400000006ff */
[----:B------:R-:W0:Y:S02]  /*0870*/  MUFU.RCP R11, R0 ;  /* 0x00000000000b7308 */ /* 0x000e240000001000 */
[----:B0-----:R-:W-:-:S04]  /*0880*/  FFMA R10, R0, R11, -1 ;  /* 0xbf800000000a7423 */ /* 0x001fc8000000000b */
[----:B------:R-:W-:-:S04]  /*0890*/  FADD.FTZ R10, -R10, -RZ ;  /* 0x800000ff0a0a7221 */ /* 0x000fc80000010100 */
[CCC-:B------:R-:W-:Y:S01]  /*08a0*/  FFMA.RM R13, R11.reuse, R10.reuse, R11.reuse ;  /* 0x0000000a0b0d7223 */ /* 0x1c0fe2000000400b */
[----:B------:R-:W-:-:S04]  /*08b0*/  FFMA.RP R14, R11, R10, R11 ;  /* 0x0000000a0b0e7223 */ /* 0x000fc8000000800b */
[C---:B------:R-:W-:Y:S02]  /*08c0*/  LOP3.LUT R10, R13.reuse, 0x7fffff, RZ, 0xc0, !PT ;  /* 0x007fffff0d0a7812 */ /* 0x040fe400078ec0ff */
[----:B------:R-:W-:Y:S02]  /*08d0*/  FSETP.NEU.FTZ.AND P0, PT, R13, R14, PT ;  /* 0x0000000e0d00720b */ /* 0x000fe40003f1d000 */
[----:B------:R-:W-:Y:S02]  /*08e0*/  LOP3.LUT R10, R10, 0x800000, RZ, 0xfc, !PT ;  /* 0x008000000a0a7812 */ /* 0x000fe400078efcff */
[----:B------:R-:W-:Y:S02]  /*08f0*/  SEL R11, RZ, 0xffffffff, !P0 ;  /* 0xffffffffff0b7807 */ /* 0x000fe40004000000 */
[----:B------:R-:W-:Y:S02]  /*0900*/  LOP3.LUT R15, R15, R10, RZ, 0xc0, !PT ;  /* 0x0000000a0f0f7212 */ /* 0x000fe400078ec0ff */
[----:B------:R-:W-:-:S02]  /*0910*/  IADD3 R11, -R11, RZ, RZ ;  /* 0x000000ff0b0b7210 */ /* 0x000fc40007ffe1ff */
[-C--:B------:R-:W-:Y:S02]  /*0920*/  SHF.R.U32.HI R15, RZ, R18.reuse, R15 ;  /* 0x00000012ff0f7219 */ /* 0x080fe4000001160f */
[----:B------:R-:W-:Y:S02]  /*0930*/  LOP3.LUT P1, RZ, R11, R18, R10, 0xf8, !PT ;  /* 0x000000120bff7212 */ /* 0x000fe4000782f80a */
[C---:B------:R-:W-:Y:S02]  /*0940*/  LOP3.LUT P0, RZ, R15.reuse, 0x1, RZ, 0xc0, !PT ;  /* 0x000000010fff7812 */ /* 0x040fe4000780c0ff */
[----:B------:R-:W-:Y:S02]  /*0950*/  LOP3.LUT P2, RZ, R15, 0x2, RZ, 0xc0, !PT ;  /* 0x000000020fff7812 */ /* 0x000fe4000784c0ff */
[----:B------:R-:W-:Y:S02]  /*0960*/  IADD3 R11, R17, -0xfc, RZ ;  /* 0xffffff04110b7810 */ /* 0x000fe40007ffe0ff */
[----:B------:R-:W-:-:S02]  /*0970*/  PLOP3.LUT P0, PT, P0, P1, P2, 0xe0, 0x0 ;  /* 0x000000000000781c */ /* 0x000fc40000703c20 */
[----:B------:R-:W-:Y:S02]  /*0980*/  LOP3.LUT P1, RZ, R2, 0x7fffff, RZ, 0xc0, !PT ;  /* 0x007fffff02ff7812 */ /* 0x000fe4000782c0ff */
[----:B------:R-:W-:Y:S02]  /*0990*/  SEL R0, RZ, 0x1, !P0 ;  /* 0x00000001ff007807 */ /* 0x000fe40004000000 */
[----:B------:R-:W-:Y:S02]  /*09a0*/  SHF.R.U32.HI R11, RZ, R11, R10 ;  /* 0x0000000bff0b7219 */ /* 0x000fe4000001160a */
[----:B------:R-:W-:-:S04]  /*09b0*/  IADD3 R0, -R0, RZ, RZ ;  /* 0x000000ff00007210 */ /* 0x000fc80007ffe1ff */
[----:B------:R-:W-:-:S13]  /*09c0*/  ISETP.GE.AND P0, PT, R0, RZ, PT ;  /* 0x000000ff0000720c */ /* 0x000fda0003f06270 */
[----:B------:R-:W-:-:S05]  /*09d0*/  @!P0 IADD3 R11, R11, 0x1, RZ ;  /* 0x000000010b0b8810 */ /* 0x000fca0007ffe0ff */
[----:B------:R-:W-:-:S05]  /*09e0*/  @!P1 IMAD.SHL.U32 R11, R11, 0x2, RZ ;  /* 0x000000020b0b9824 */ /* 0x000fca00078e00ff */
[----:B------:R-:W-:Y:S01]  /*09f0*/  LOP3.LUT R10, R11, 0x80000000, R2, 0xf8, !PT ;  /* 0x800000000b0a7812 */ /* 0x000fe200078ef802 */
[----:B------:R-:W-:Y:S05]  /*0a00*/  BRA `(.L_x_54) ;  /* 0x0000001000007947 */ /* 0x000fea0003800000 */
.L_x_55:
[----:B------:R0:W1:Y:S02]  /*0a10*/  MUFU.RCP R10, R2 ;  /* 0x00000002000a7308 */ /* 0x0000640000001000 */
.L_x_54:
[----:B------:R-:W-:Y:S05]  /*0a20*/  BSYNC B1 ;  /* 0x0000000000017941 */ /* 0x000fea0003800000 */
.L_x_52:
[----:B-1----:R-:W-:Y:S02]  /*0a30*/  MOV R0, R10 ;  /* 0x0000000a00007202 */ /* 0x002fe40000000f00 */
[----:B------:R-:W-:Y:S02]  /*0a40*/  MOV R10, R16 ;  /* 0x00000010000a7202 */ /* 0x000fe40000000f00 */
[----:B------:R-:W-:-:S04]  /*0a50*/  MOV R11, 0x0 ;  /* 0x00000000000b7802 */ /* 0x000fc80000000f00 */
[----:B------:R-:W-:Y:S05]  /*0a60*/  RET.REL.NODEC R10 `(tvmgen_default_fused_reshape_sigmoid_multiply_reshape_multiply_reshape_kernel) ;  /* 0xfffff5900a007950 */ /* 0x000fea0003c3ffff */
.L_x_56:
        /* <DEDUP_REMOVED lines=9> */
.L_x_79:


//--------------------- .text.tvmgen_default_fused_sqrt_multiply_add_divide_multiply_reshape_kernel --------------------------
	.section	.text.tvmgen_default_fused_sqrt_multiply_add_divide_multiply_reshape_kernel,"ax",@progbits
	.sectioninfo	@"SHI_REGISTERS=17"
	.align	128
        .global         tvmgen_default_fused_sqrt_multiply_add_divide_multiply_reshape_kernel
        .type           tvmgen_default_fused_sqrt_multiply_add_divide_multiply_reshape_kernel,@function
        .size           tvmgen_default_fused_sqrt_multiply_add_divide_multiply_reshape_kernel,(.L_x_81 - tvmgen_default_fused_sqrt_multiply_add_divide_multiply_reshape_kernel)
        .other          tvmgen_default_fused_sqrt_multiply_add_divide_multiply_reshape_kernel,@"STO_CUDA_ENTRY STV_DEFAULT"
tvmgen_default_fused_sqrt_multiply_add_divide_multiply_reshape_kernel:
.text.tvmgen_default_fused_sqrt_multiply_add_divide_multiply_reshape_kernel:
[----:B------:R-:W-:Y:S02]  /*0000*/  IMAD.MOV.U32 R1, RZ, RZ, c[0x0][0x28] ;  /* 0x00000a00ff017624 */ /* 0x000fe400078e00ff */
[----:B------:R-:W0:Y:S01]  /*0010*/  S2R R4, SR_CTAID.X ;  /* 0x0000000000047919 */ /* 0x000e220000002500 */
[----:B------:R-:W-:Y:S01]  /*0020*/  IMAD.MOV.U32 R5, RZ, RZ, 0x4 ;  /* 0x00000004ff057424 */ /* 0x000fe200078e00ff */
[----:B------:R-:W-:Y:S02]  /*0030*/  ULDC.64 UR4, c[0x0][0x118] ;  /* 0x0000460000047ab9 */ /* 0x000fe40000000a00 */
[----:B------:R-:W1:Y:S01]  /*0040*/  S2R R3, SR_TID.X ;  /* 0x0000000000037919 */ /* 0x000e620000002100 */
[----:B0-----:R-:W-:Y:S01]  /*0050*/  SHF.R.S32.HI R8, RZ, 0x1, R4 ;  /* 0x00000001ff087819 */ /* 0x001fe20000011404 */
[----:B------:R-:W-:-:S04]  /*0060*/  IMAD.SHL.U32 R4, R4, 0x400, RZ ;  /* 0x0000040004047824 */ /* 0x000fc800078e00ff */
[----:B------:R-:W-:-:S06]  /*0070*/  IMAD.WIDE R8, R8, R5, c[0x0][0x168] ;  /* 0x00005a0008087625 */ /* 0x000fcc00078e0205 */
[----:B------:R-:W2:Y:S01]  /*0080*/  LDG.E.CONSTANT R8, [R8.64] ;  /* 0x0000000408087981 */ /* 0x000ea2000c1e9900 */
[C---:B------:R-:W-:Y:S01]  /*0090*/  LOP3.LUT R0, R4.reuse, 0x400, RZ, 0xc0, !PT ;  /* 0x0000040004007812 */ /* 0x040fe200078ec0ff */
[----:B-1----:R-:W-:-:S04]  /*00a0*/  IMAD.IADD R4, R4, 0x1, R3 ;  /* 0x0000000104047824 */ /* 0x002fc800078e0203 */
[----:B------:R-:W-:Y:S02]  /*00b0*/  IMAD.IADD R0, R0, 0x1, R3 ;  /* 0x0000000100007824 */ /* 0x000fe400078e0203 */
[----:B------:R-:W-:-:S04]  /*00c0*/  IMAD.WIDE R6, R4, R5, c[0x0][0x170] ;  /* 0x00005c0004067625 */ /* 0x000fc800078e0205 */
[----:B------:R-:W-:Y:S02]  /*00d0*/  IMAD.WIDE R2, R0, R5, c[0x0][0x178] ;  /* 0x00005e0000027625 */ /* 0x000fe400078e0205 */
[----:B------:R0:W5:Y:S04]  /*00e0*/  LDG.E.CONSTANT R0, [R6.64] ;  /* 0x0000000406007981 */ /* 0x000168000c1e9900 */
[----:B------:R0:W5:Y:S01]  /*00f0*/  LDG.E.CONSTANT R5, [R2.64] ;  /* 0x0000000402057981 */ /* 0x000162000c1e9900 */
[----:B--2---:R-:W-:Y:S01]  /*0100*/  IADD3 R10, R8, -0xd000000, RZ ;  /* 0xf3000000080a7810 */ /* 0x004fe20007ffe0ff */
[----:B------:R0:W1:Y:S03]  /*0110*/  MUFU.RSQ R11, R8 ;  /* 0x00000008000b7308 */ /* 0x0000660000001400 */
[----:B------:R-:W-:-:S13]  /*0120*/  ISETP.GT.U32.AND P0, PT, R10, 0x727fffff, PT ;  /* 0x727fffff0a00780c */ /* 0x000fda0003f04070 */
[----:B------:R-:W-:Y:S05]  /*0130*/  @!P0 BRA `(.L_x_57) ;  /* 0x0000004000008947 */ /* 0x000fea0003800000 */
[----:B01----:R-:W-:Y:S02]  /*0140*/  MOV R9, 0x160 ;  /* 0x0000016000097802 */ /* 0x003fe40000000f00 */
[----:B-----5:R-:W-:Y:S05]  /*0150*/  CALL.REL.NOINC `($__internal_2_$__cuda_sm20_sqrt_rn_f32_slowpath) ;  /* 0x000001a000007944 */ /* 0x020fea0003c00000 */
[----:B------:R-:W-:Y:S01]  /*0160*/  IMAD.MOV.U32 R2, RZ, RZ, R8 ;  /* 0x000000ffff027224 */ /* 0x000fe200078e0008 */
[----:B------:R-:W-:Y:S05]  /*0170*/  BRA `(.L_x_58) ;  /* 0x0000004000007947 */ /* 0x000fea0003800000 */
.L_x_57:
[----:B01----:R-:W-:Y:S01]  /*0180*/  FMUL.FTZ R3, R8, R11 ;  /* 0x0000000b08037220 */ /* 0x003fe20000410000 */
[----:B------:R-:W-:-:S03]  /*0190*/  FMUL.FTZ R11, R11, 0.5 ;  /* 0x3f0000000b0b7820 */ /* 0x000fc60000410000 */
[----:B------:R-:W-:-:S04]  /*01a0*/  FFMA R2, -R3, R3, R8 ;  /* 0x0000000303027223 */ /* 0x000fc80000000108 */
[----:B------:R-:W-:Y:S01]  /*01b0*/  FFMA R2, R2, R11, R3 ;  /* 0x0000000b02027223 */ /* 0x000fe20000000003 */
.L_x_58:
[----:B------:R-:W-:Y:S01]  /*01c0*/  IMAD.MOV.U32 R3, RZ, RZ, 0x3cb504f5 ;  /* 0x3cb504f5ff037424 */ /* 0x000fe200078e00ff */
[----:B------:R-:W-:Y:S03]  /*01d0*/  BSSY B0, `(.L_x_59) ;  /* 0x000000d000007945 */ /* 0x000fe60003800000 */
[----:B------:R-:W-:-:S04]  /*01e0*/  FFMA R7, R2, R3, 9.9999997473787516356e-06 ;  /* 0x3727c5ac02077423 */ /* 0x000fc80000000003 */
[----:B------:R-:W0:Y:S08]  /*01f0*/  MUFU.RCP R2, R7 ;  /* 0x0000000700027308 */ /* 0x000e300000001000 */
[----:B-----5:R-:W1:Y:S01]  /*0200*/  FCHK P0, R0, R7 ;  /* 0x0000000700007302 */ /* 0x020e620000000000 */
[----:B0-----:R-:W-:-:S04]  /*0210*/  FFMA R3, -R7, R2, 1 ;  /* 0x3f80000007037423 */ /* 0x001fc80000000102 */
[----:B------:R-:W-:-:S04]  /*0220*/  FFMA R3, R2, R3, R2 ;  /* 0x0000000302037223 */ /* 0x000fc80000000002 */
[----:B------:R-:W-:-:S04]  /*0230*/  FFMA R2, R0, R3, RZ ;  /* 0x0000000300027223 */ /* 0x000fc800000000ff */
[----:B------:R-:W-:-:S04]  /*0240*/  FFMA R6, -R7, R2, R0 ;  /* 0x0000000207067223 */ /* 0x000fc80000000100 */
[----:B------:R-:W-:Y:S01]  /*0250*/  FFMA R2, R3, R6, R2 ;  /* 0x0000000603027223 */ /* 0x000fe20000000002 */
[----:B-1----:R-:W-:Y:S05]  /*0260*/  @!P0 BRA `(.L_x_60) ;  /* 0x0000003000008947 */ /* 0x002fea0003800000 */
[----:B------:R-:W-:Y:S02]  /*0270*/  MOV R10, 0x290 ;  /* 0x00000290000a7802 */ /* 0x000fe40000000f00 */
[----:B------:R-:W-:Y:S05]  /*0280*/  CALL.REL.NOINC `($__internal_3_$__cuda_sm3x_div_rn_noftz_f32_slowpath) ;  /* 0x000001e000007944 */ /* 0x000fea0003c00000 */
[----:B------:R-:W-:Y:S02]  /*0290*/  IMAD.MOV.U32 R2, RZ, RZ, R0 ;  /* 0x000000ffff027224 */ /* 0x000fe400078e0000 */
.L_x_60:
[----:B------:R-:W-:Y:S05]  /*02a0*/  BSYNC B0 ;  /* 0x0000000000007941 */ /* 0x000fea0003800000 */
.L_x_59:
[----:B------:R-:W-:Y:S01]  /*02b0*/  IMAD.MOV.U32 R7, RZ, RZ, 0x4 ;  /* 0x00000004ff077424 */ /* 0x000fe200078e00ff */
[----:B------:R-:W-:-:S03]  /*02c0*/  FMUL R3, R5, R2 ;  /* 0x0000000205037220 */ /* 0x000fc60000400000 */
[----:B------:R-:W-:-:S05]  /*02d0*/  IMAD.WIDE R4, R4, R7, c[0x0][0x160] ;  /* 0x0000580004047625 */ /* 0x000fca00078e0207 */
[----:B------:R-:W-:Y:S01]  /*02e0*/  STG.E [R4.64], R3 ;  /* 0x0000000304007986 */ /* 0x000fe2000c101904 */
[----:B------:R-:W-:Y:S05]  /*02f0*/  EXIT ;  /* 0x000000000000794d */ /* 0x000fea0003800000 */
        .weak           $__internal_2_$__cuda_sm20_sqrt_rn_f32_slowpath
        .type           $__internal_2_$__cuda_sm20_sqrt_rn_f32_slowpath,@function
        .size           $__internal_2_$__cuda_sm20_sqrt_rn_f32_slowpath,($__internal_3_$__cuda_sm3x_div_rn_noftz_f32_slowpath - $__internal_2_$__cuda_sm20_sqrt_rn_f32_slowpath)
$__internal_2_$__cuda_sm20_sqrt_rn_f32_slowpath:
[----:B------:R-:W-:-:S13]  /*0300*/  LOP3.LUT P0, RZ, R8, 0x7fffffff, RZ, 0xc0, !PT ;  /* 0x7fffffff08ff7812 */ /* 0x000fda000780c0ff */
[----:B------:R-:W-:Y:S05]  /*0310*/  @!P0 BRA `(.L_x_61) ;  /* 0x0000012000008947 */ /* 0x000fea0003800000 */
[----:B------:R-:W-:Y:S01]  /*0320*/  FSETP.GEU.FTZ.AND P0, PT, R8, RZ, PT ;  /* 0x000000ff0800720b */ /* 0x000fe20003f1e000 */
[----:B------:R-:W-:-:S12]  /*0330*/  IMAD.MOV.U32 R2, RZ, RZ, R8 ;  /* 0x000000ffff027224 */ /* 0x000fd800078e0008 */
[----:B------:R-:W-:Y:S01]  /*0340*/  @!P0 IMAD.MOV.U32 R8, RZ, RZ, 0x7fffffff ;  /* 0x7fffffffff088424 */ /* 0x000fe200078e00ff */
[----:B------:R-:W-:Y:S05]  /*0350*/  @!P0 BRA `(.L_x_61) ;  /* 0x000000e000008947 */ /* 0x000fea0003800000 */
[----:B------:R-:W-:-:S13]  /*0360*/  FSETP.GTU.FTZ.AND P0, PT, |R2|, +INF , PT ;  /* 0x7f8000000200780b */ /* 0x000fda0003f1c200 */
[----:B------:R-:W-:Y:S01]  /*0370*/  @P0 FADD.FTZ R8, R2, 1 ;  /* 0x3f80000002080421 */ /* 0x000fe20000010000 */
[----:B------:R-:W-:Y:S05]  /*0380*/  @P0 BRA `(.L_x_61) ;  /* 0x000000b000000947 */ /* 0x000fea0003800000 */
[----:B------:R-:W-:-:S13]  /*0390*/  FSETP.NEU.FTZ.AND P0, PT, |R2|, +INF , PT ;  /* 0x7f8000000200780b */ /* 0x000fda0003f1d200 */
[----:B------:R-:W-:Y:S01]  /*03a0*/  @!P0 IMAD.MOV.U32 R8, RZ, RZ, R2 ;  /* 0x000000ffff088224 */ /* 0x000fe200078e0002 */
[----:B------:R-:W-:Y:S05]  /*03b0*/  @!P0 BRA `(.L_x_61) ;  /* 0x0000008000008947 */ /* 0x000fea0003800000 */
[----:B------:R-:W-:-:S04]  /*03c0*/  FFMA R2, R2, 1.84467440737095516160e+19, RZ ;  /* 0x5f80000002027823 */ /* 0x000fc800000000ff */
[----:B------:R-:W0:Y:S02]  /*03d0*/  MUFU.RSQ R3, R2 ;  /* 0x0000000200037308 */ /* 0x000e240000001400 */
[----:B0-----:R-:W-:Y:S01]  /*03e0*/  FMUL.FTZ R7, R2, R3 ;  /* 0x0000000302077220 */ /* 0x001fe20000410000 */
[----:B------:R-:W-:-:S03]  /*03f0*/  FMUL.FTZ R3, R3, 0.5 ;  /* 0x3f00000003037820 */ /* 0x000fc60000410000 */
[----:B------:R-:W-:-:S04]  /*0400*/  FADD.FTZ R6, -R7, -RZ ;  /* 0x800000ff07067221 */ /* 0x000fc80000010100 */
[----:B------:R-:W-:-:S04]  /*0410*/  FFMA R6, R7, R6, R2 ;  /* 0x0000000607067223 */ /* 0x000fc80000000002 */
[----:B------:R-:W-:-:S04]  /*0420*/  FFMA R3, R6, R3, R7 ;  /* 0x0000000306037223 */ /* 0x000fc80000000007 */
[----:B------:R-:W-:Y:S01]  /*0430*/  FMUL.FTZ R8, R3, 2.3283064365386962891e-10 ;  /* 0x2f80000003087820 */ /* 0x000fe20000410000 */
.L_x_61:
[----:B------:R-:W-:Y:S02]  /*0440*/  IMAD.MOV.U32 R2, RZ, RZ, R9 ;  /* 0x000000ffff027224 */ /* 0x000fe400078e0009 */
[----:B------:R-:W-:-:S04]  /*0450*/  IMAD.MOV.U32 R3, RZ, RZ, 0x0 ;  /* 0x00000000ff037424 */ /* 0x000fc800078e00ff */
[----:B------:R-:W-:Y:S05]  /*0460*/  RET.REL.NODEC R2 `(tvmgen_default_fused_sqrt_multiply_add_divide_multiply_reshape_kernel) ;  /* 0xfffffb9002007950 */ /* 0x000fea0003c3ffff */
        .weak           $__internal_3_$__cuda_sm3x_div_rn_noftz_f32_slowpath
        .type           $__internal_3_$__cuda_sm3x_div_rn_noftz_f32_slowpath,@function
        .size           $__internal_3_$__cuda_sm3x_div_rn_noftz_f32_slowpath,(.L_x_81 - $__internal_3_$__cuda_sm3x_div_rn_noftz_f32_slowpath)
$__internal_3_$__cuda_sm3x_div_rn_noftz_f32_slowpath:
[----:B------:R-:W-:Y:S01]  /*0470*/  SHF.R.U32.HI R3, RZ, 0x17, R7 ;  /* 0x00000017ff037819 */ /* 0x000fe20000011607 */
[----:B------:R-:W-:Y:S01]  /*0480*/  BSSY B1, `(.L_x_62) ;  /* 0x0000064000017945 */ /* 0x000fe20003800000 */
[----:B------:R-:W-:Y:S02]  /*0490*/  SHF.R.U32.HI R2, RZ, 0x17, R0 ;  /* 0x00000017ff027819 */ /* 0x000fe40000011600 */
[----:B------:R-:W-:Y:S02]  /*04a0*/  LOP3.LUT R12, R3, 0xff, RZ, 0xc0, !PT ;  /* 0x000000ff030c7812 */ /* 0x000fe400078ec0ff */
[----:B------:R-:W-:Y:S02]  /*04b0*/  LOP3.LUT R2, R2, 0xff, RZ, 0xc0, !PT ;  /* 0x000000ff02027812 */ /* 0x000fe400078ec0ff */
[----:B------:R-:W-:Y:S02]  /*04c0*/  IADD3 R11, R12, -0x1, RZ ;  /* 0xffffffff0c0b7810 */ /* 0x000fe40007ffe0ff */
[----:B------:R-:W-:-:S02]  /*04d0*/  IADD3 R9, R2, -0x1, RZ ;  /* 0xffffffff02097810 */ /* 0x000fc40007ffe0ff */
[----:B------:R-:W-:Y:S02]  /*04e0*/  ISETP.GT.U32.AND P0, PT, R11, 0xfd, PT ;  /* 0x000000fd0b00780c */ /* 0x000fe40003f04070 */
[----:B------:R-:W-:Y:S02]  /*04f0*/  MOV R6, R0 ;  /* 0x0000000000067202 */ /* 0x000fe40000000f00 */
[----:B------:R-:W-:-:S13]  /*0500*/  ISETP.GT.U32.OR P0, PT, R9, 0xfd, P0 ;  /* 0x000000fd0900780c */ /* 0x000fda0000704470 */
[----:B------:R-:W-:Y:S01]  /*0510*/  @!P0 IMAD.MOV.U32 R8, RZ, RZ, RZ ;  /* 0x000000ffff088224 */ /* 0x000fe200078e00ff */
[----:B------:R-:W-:Y:S05]  /*0520*/  @!P0 BRA `(.L_x_63) ;  /* 0x0000018000008947 */ /* 0x000fea0003800000 */
[----:B------:R-:W-:Y:S01]  /*0530*/  FSETP.GTU.FTZ.AND P0, PT, |R0|, +INF , PT ;  /* 0x7f8000000000780b */ /* 0x000fe20003f1c200 */
[----:B------:R-:W-:Y:S01]  /*0540*/  IMAD.MOV.U32 R3, RZ, RZ, R7 ;  /* 0x000000ffff037224 */ /* 0x000fe200078e0007 */
        /* <DEDUP_REMOVED lines=22> */
.L_x_63:
[----:B------:R-:W-:Y:S01]  /*06b0*/  LEA R0, R12, 0xc0800000, 0x17 ;  /* 0xc08000000c007811 */ /* 0x000fe200078eb8ff */
[----:B------:R-:W-:Y:S01]  /*06c0*/  BSSY B2, `(.L_x_68) ;  /* 0x0000036000027945 */ /* 0x000fe20003800000 */
[----:B------:R-:W-:-:S03]  /*06d0*/  IADD3 R3, R2, -0x7f, RZ ;  /* 0xffffff8102037810 */ /* 0x000fc60007ffe0ff */
[----:B------:R-:W-:Y:S02]  /*06e0*/  IMAD.IADD R7, R7, 0x1, -R0 ;  /* 0x0000000107077824 */ /* 0x000fe400078e0a00 */
[C---:B------:R-:W-:Y:S01]  /*06f0*/  IMAD R0, R3.reuse, -0x800000, R6 ;  /* 0xff80000003007824 */ /* 0x040fe200078e0206 */
[----:B------:R-:W-:Y:S01]  /*0700*/  IADD3 R3, R3, 0x7f, -R12 ;  /* 0x0000007f03037810 */ /* 0x000fe20007ffe80c */
[----:B------:R-:W0:Y:S01]  /*0710*/  MUFU.RCP R9, R7 ;  /* 0x0000000700097308 */ /* 0x000e220000001000 */
[----:B------:R-:W-:-:S03]  /*0720*/  FADD.FTZ R11, -R7, -RZ ;  /* 0x800000ff070b7221 */ /* 0x000fc60000010100 */
        /* <DEDUP_REMOVED lines=21> */
[CCC-:B------:R-:W-:Y:S01]  /*0880*/  FFMA.RZ R0, R13.reuse, R11.reuse, R14.reuse ;  /* 0x0000000b0d007223 */ /* 0x1c0fe2000000c00e */
[C---:B------:R-:W-:Y:S01]  /*0890*/  IADD3 R7, R8.reuse, 0x20, RZ ;  /* 0x0000002008077810 */ /* 0x040fe20007ffe0ff */
[CCC-:B------:R-:W-:Y:S01]  /*08a0*/  FFMA.RM R3, R13.reuse, R11.reuse, R14.reuse ;  /* 0x0000000b0d037223 */ /* 0x1c0fe2000000400e */
[----:B------:R-:W-:Y:S02]  /*08b0*/  ISETP.NE.AND P2, PT, R8, RZ, PT ;  /* 0x000000ff0800720c */ /* 0x000fe40003f45270 */
[----:B------:R-:W-:Y:S01]  /*08c0*/  LOP3.LUT R6, R0, 0x7fffff, RZ, 0xc0, !PT ;  /* 0x007fffff00067812 */ /* 0x000fe200078ec0ff */
[----:B------:R-:W-:Y:S01]  /*08d0*/  FFMA.RP R0, R13, R11, R14 ;  /* 0x0000000b0d007223 */ /* 0x000fe2000000800e */
[----:B------:R-:W-:Y:S02]  /*08e0*/  ISETP.NE.AND P1, PT, R8, RZ, PT ;  /* 0x000000ff0800720c */ /* 0x000fe40003f25270 */
[----:B------:R-:W-:Y:S02]  /*08f0*/  LOP3.LUT R6, R6, 0x800000, RZ, 0xfc, !PT ;  /* 0x0080000006067812 */ /* 0x000fe400078efcff */
[----:B------:R-:W-:-:S02]  /*0900*/  IADD3 R8, -R8, RZ, RZ ;  /* 0x000000ff08087210 */ /* 0x000fc40007ffe1ff */
[----:B------:R-:W-:Y:S02]  /*0910*/  SHF.L.U32 R7, R6, R7, RZ ;  /* 0x0000000706077219 */ /* 0x000fe400000006ff */
[----:B------:R-:W-:Y:S02]  /*0920*/  FSETP.NEU.FTZ.AND P0, PT, R0, R3, PT ;  /* 0x000000030000720b */ /* 0x000fe40003f1d000 */
[----:B------:R-:W-:Y:S02]  /*0930*/  SEL R3, R8, RZ, P2 ;  /* 0x000000ff08037207 */ /* 0x000fe40001000000 */
[----:B------:R-:W-:Y:S02]  /*0940*/  ISETP.NE.AND P1, PT, R7, RZ, P1 ;  /* 0x000000ff0700720c */ /* 0x000fe40000f25270 */
[----:B------:R-:W-:Y:S02]  /*0950*/  SHF.R.U32.HI R3, RZ, R3, R6 ;  /* 0x00000003ff037219 */ /* 0x000fe40000011606 */
[----:B------:R-:W-:-:S02]  /*0960*/  PLOP3.LUT P0, PT, P0, P1, PT, 0xa8, 0x0 ;  /* 0x000000000000781c */ /* 0x000fc40000703570 */
[----:B------:R-:W-:Y:S02]  /*0970*/  SHF.R.U32.HI R7, RZ, 0x1, R3 ;  /* 0x00000001ff077819 */ /* 0x000fe40000011603 */
[----:B------:R-:W-:-:S04]  /*0980*/  SEL R0, RZ, 0x1, !P0 ;  /* 0x00000001ff007807 */ /* 0x000fc80004000000 */
[----:B------:R-:W-:-:S04]  /*0990*/  LOP3.LUT R0, R0, 0x1, R7, 0xf8, !PT ;  /* 0x0000000100007812 */ /* 0x000fc800078ef807 */
[----:B------:R-:W-:-:S05]  /*09a0*/  LOP3.LUT R0, R0, R3, RZ, 0xc0, !PT ;  /* 0x0000000300007212 */ /* 0x000fca00078ec0ff */
[----:B------:R-:W-:-:S05]  /*09b0*/  IMAD.IADD R7, R7, 0x1, R0 ;  /* 0x0000000107077824 */ /* 0x000fca00078e0200 */
[----:B------:R-:W-:Y:S01]  /*09c0*/  LOP3.LUT R2, R7, R2, RZ, 0xfc, !PT ;  /* 0x0000000207027212 */ /* 0x000fe200078efcff */
[----:B------:R-:W-:Y:S05]  /*09d0*/  BRA `(.L_x_71) ;  /* 0x0000004000007947 */ /* 0x000fea0003800000 */
.L_x_70:
[----:B------:R-:W-:-:S04]  /*09e0*/  LOP3.LUT R2, R2, 0x80000000, RZ, 0xc0, !PT ;  /* 0x8000000002027812 */ /* 0x000fc800078ec0ff */
[----:B------:R-:W-:Y:S01]  /*09f0*/  LOP3.LUT R2, R2, 0x7f800000, RZ, 0xfc, !PT ;  /* 0x7f80000002027812 */ /* 0x000fe200078efcff */
[----:B------:R-:W-:Y:S05]  /*0a00*/  BRA `(.L_x_71) ;  /* 0x0000001000007947 */ /* 0x000fea0003800000 */
.L_x_69:
[----:B------:R-:W-:Y:S02]  /*0a10*/  IMAD R2, R3, 0x800000, R2 ;  /* 0x0080000003027824 */ /* 0x000fe400078e0202 */
.L_x_71:
[----:B------:R-:W-:Y:S05]  /*0a20*/  BSYNC B2 ;  /* 0x0000000000027941 */ /* 0x000fea0003800000 */
.L_x_68:
[----:B------:R-:W-:Y:S05]  /*0a30*/  BRA `(.L_x_72) ;  /* 0x0000008000007947 */ /* 0x000fea0003800000 */
.L_x_67:
[----:B------:R-:W-:-:S04]  /*0a40*/  LOP3.LUT R2, R7, 0x80000000, R6, 0x48, !PT ;  /* 0x8000000007027812 */ /* 0x000fc800078e4806 */
[----:B------:R-:W-:Y:S01]  /*0a50*/  LOP3.LUT R2, R2, 0x7f800000, RZ, 0xfc, !PT ;  /* 0x7f80000002027812 */ /* 0x000fe200078efcff */
[----:B------:R-:W-:Y:S05]  /*0a60*/  BRA `(.L_x_72) ;  /* 0x0000005000007947 */ /* 0x000fea0003800000 */
.L_x_66:
[----:B------:R-:W-:Y:S01]  /*0a70*/  LOP3.LUT R2, R7, 0x80000000, R6, 0x48, !PT ;  /* 0x8000000007027812 */ /* 0x000fe200078e4806 */
[----:B------:R-:W-:Y:S05]  /*0a80*/  BRA `(.L_x_72) ;  /* 0x0000003000007947 */ /* 0x000fea0003800000 */
.L_x_65:
[----:B------:R-:W0:Y:S01]  /*0a90*/  MUFU.RSQ R2, -QNAN ;  /* 0xffc0000000027908 */ /* 0x000e220000001400 */
[----:B------:R-:W-:Y:S05]  /*0aa0*/  BRA `(.L_x_72) ;  /* 0x0000001000007947 */ /* 0x000fea0003800000 */
.L_x_64:
[----:B------:R-:W-:Y:S02]  /*0ab0*/  FADD.FTZ R2, R0, R3 ;  /* 0x0000000300027221 */ /* 0x000fe40000010000 */
.L_x_72:
[----:B------:R-:W-:Y:S05]  /*0ac0*/  BSYNC B1 ;  /* 0x0000000000017941 */ /* 0x000fea0003800000 */
.L_x_62:
[----:B0-----:R-:W-:Y:S02]  /*0ad0*/  IMAD.MOV.U32 R0, RZ, RZ, R2 ;  /* 0x000000ffff007224 */ /* 0x001fe400078e0002 */
[----:B------:R-:W-:Y:S02]  /*0ae0*/  IMAD.MOV.U32 R2, RZ, RZ, R10 ;  /* 0x000000ffff027224 */ /* 0x000fe400078e000a */
[----:B------:R-:W-:-:S04]  /*0af0*/  IMAD.MOV.U32 R3, RZ, RZ, 0x0 ;  /* 0x00000000ff037424 */ /* 0x000fc800078e00ff */
[----:B------:R-:W-:Y:S05]  /*0b00*/  RET.REL.NODEC R2 `(tvmgen_default_fused_sqrt_multiply_add_divide_multiply_reshape_kernel) ;  /* 0xfffff4f002007950 */ /* 0x000fea0003c3ffff */
.L_x_73:
        /* <DEDUP_REMOVED lines=15> */
.L_x_81:


//--------------------- .text.tvmgen_default_fused_reshape_add_kernel --------------------------
	.section	.text.tvmgen_default_fused_reshape_add_kernel,"ax",@progbits
	.sectioninfo	@"SHI_REGISTERS=12"
	.align	128
        .global         tvmgen_default_fused_reshape_add_kernel
        .type           tvmgen_default_fused_reshape_add_kernel,@function
        .size           tvmgen_default_fused_reshape_add_kernel,(.L_x_103 - tvmgen_default_fused_reshape_add_kernel)
        .other          tvmgen_default_fused_reshape_add_kernel,@"STO_CUDA_ENTRY STV_DEFAULT"
tvmgen_default_fused_reshape_add_kernel:
.text.tvmgen_default_fused_reshape_add_kernel:
[----:B------:R-:W-:Y:S02]  /*0000*/  MOV R1, c[0x0][0x28] ;  /* 0x00000a0000017a02 */ /* 0x000fe40000000f00 */
[----:B------:R-:W0:Y:S01]  /*0010*/  S2R R6, SR_CTAID.X ;  /* 0x0000000000067919 */ /* 0x000e220000002500 */
[----:B------:R-:W-:Y:S01]  /*0020*/  MOV R7, 0x4 ;  /* 0x0000000400077802 */ /* 0x000fe20000000f00 */
[----:B------:R-:W-:Y:S02]  /*0030*/  ULDC.64 UR4, c[0x0][0x118] ;  /* 0x0000460000047ab9 */ /* 0x000fe40000000a00 */
[----:B------:R-:W0:Y:S02]  /*0040*/  S2R R3, SR_TID.X ;  /* 0x0000000000037919 */ /* 0x000e240000002100 */
[----:B0-----:R-:W-:-:S05]  /*0050*/  LEA R6, R6, R3, 0xa ;  /* 0x0000000306067211 */ /* 0x001fca00078e50ff */
[----:B------:R-:W-:-:S04]  /*0060*/  IMAD.WIDE R2, R6, R7, c[0x0][0x170] ;  /* 0x00005c0006027625 */ /* 0x000fc800078e0207 */
[CC--:B------:R-:W-:Y:S02]  /*0070*/  IMAD.WIDE R4, R6.reuse, R7.reuse, c[0x0][0x168] ;  /* 0x00005a0006047625 */ /* 0x0c0fe400078e0207 */
[----:B------:R-:W2:Y:S04]  /*0080*/  LDG.E.CONSTANT R2, [R2.64] ;  /* 0x0000000402027981 */ /* 0x000ea8000c1e9900 */
[----:B------:R-:W2:Y:S01]  /*0090*/  LDG.E.CONSTANT R5, [R4.64] ;  /* 0x0000000404057981 */ /* 0x000ea2000c1e9900 */
[----:B------:R-:W-:Y:S01]  /*00a0*/  IMAD.WIDE R6, R6, R7, c[0x0][0x160] ;  /* 0x0000580006067625 */ /* 0x000fe200078e0207 */
[----:B--2---:R-:W-:-:S05]  /*00b0*/  FADD R9, R2, R5 ;  /* 0x0000000502097221 */ /* 0x004fca0000000000 */
[----:B------:R-:W-:Y:S01]  /*00c0*/  STG.E [R6.64], R9 ;  /* 0x0000000906007986 */ /* 0x000fe2000c101904 */
[----:B------:R-:W-:Y:S05]  /*00d0*/  EXIT ;  /* 0x000000000000794d */ /* 0x000fea0003800000 */
.L_x_74:
        /* <DEDUP_REMOVED lines=10> */
.L_x_103:


//--------------------- .text.tvmgen_default_fused_multiply_strided_slice_negative_strided_slice_concatenate_multiply_add_res_1bda687858ca57c0__kernel --------------------------
	.section	.text.tvmgen_default_fused_multiply_strided_slice_negative_strided_slice_concatenate_multiply_add_res_1bda687858ca57c0__kernel,"ax",@progbits
	.sectioninfo	@"SHI_REGISTERS=18"
	.align	128
        .global         tvmgen_default_fused_multiply_strided_slice_negative_strided_slice_concatenate_multiply_add_res_1bda687858ca57c0__kernel
        .type           tvmgen_default_fused_multiply_strided_slice_negative_strided_slice_concatenate_multiply_add_res_1bda687858ca57c0__kernel,@function
        .size           tvmgen_default_fused_multiply_strided_slice_negative_strided_slice_concatenate_multiply_add_res_1bda687858ca57c0__kernel,(.L_x_104 - tvmgen_default_fused_multiply_strided_slice_negative_strided_slice_concatenate_multiply_add_res_1bda687858ca57c0__kernel)
        .other          tvmgen_default_fused_multiply_strided_slice_negative_strided_slice_concatenate_multiply_add_res_1bda687858ca57c0__kernel,@"STO_CUDA_ENTRY STV_DEFAULT"
tvmgen_default_fused_multiply_strided_slice_negative_strided_slice_concatenate_multiply_add_res_1bda687858ca57c0__kernel:
.text.tvmgen_default_fused_multiply_strided_slice_negative_strided_slice_concatenate_multiply_add_res_1bda687858ca57c0__kernel:
[----:B------:R-:W-:Y:S02]  /*0000*/  MOV R1, c[0x0][0x28] ;  /* 0x00000a0000017a02 */ /* 0x000fe40000000f00 */
[----:B------:R-:W0:Y:S01]  /*0010*/  S2UR UR4, SR_CTAID.X ;  /* 0x00000000000479c3 */ /* 0x000e220000002500 */
[----:B------:R-:W1:Y:S01]  /*0020*/  S2R R4, SR_TID.X ;  /* 0x0000000000047919 */ /* 0x000e620000002100 */
[----:B------:R-:W-:Y:S01]  /*0030*/  MOV R5, 0x4 ;  /* 0x0000000400057802 */ /* 0x000fe20000000f00 */
[----:B0-----:R-:W-:Y:S01]  /*0040*/  USHF.L.U32 UR4, UR4, 0xa, URZ ;  /* 0x0000000a04047899 */ /* 0x001fe2000800063f */
[----:B-1----:R-:W-:-:S03]  /*0050*/  LOP3.LUT P0, RZ, R4, 0x20, RZ, 0xc0, !PT ;  /* 0x0000002004ff7812 */ /* 0x002fc6000780c0ff */
[----:B------:R-:W-:Y:S02]  /*0060*/  ULOP3.LUT UR5, UR4, 0x1c00, URZ, 0xc0, !UPT ;  /* 0x00001c0004057892 */ /* 0x000fe4000f8ec03f */
[----:B------:R-:W-:-:S04]  /*0070*/  IADD3 R0, R4, UR4, RZ ;  /* 0x0000000404007c10 */ /* 0x000fc8000fffe0ff */
[----:B------:R-:W-:Y:S01]  /*0080*/  IADD3 R4, R4, UR5, RZ ;  /* 0x0000000504047c10 */ /* 0x000fe2000fffe0ff */
[----:B------:R-:W-:Y:S01]  /*0090*/  IMAD.WIDE R2, R0, R5, c[0x0][0x168] ;  /* 0x00005a0000027625 */ /* 0x000fe200078e0205 */
[----:B------:R-:W-:-:S03]  /*00a0*/  ULDC.64 UR4, c[0x0][0x118] ;  /* 0x0000460000047ab9 */ /* 0x000fc60000000a00 */
[CC--:B------:R-:W-:Y:S01]  /*00b0*/  IMAD.WIDE R6, R4.reuse, R5.reuse, c[0x0][0x178] ;  /* 0x00005e0004067625 */ /* 0x0c0fe200078e0205 */
[----:B------:R-:W2:Y:S04]  /*00c0*/  @P0 LDG.E.CONSTANT R9, [R2.64+-0x80] ;  /* 0xffff800402090981 */ /* 0x000ea8000c1e9900 */
[----:B------:R-:W3:Y:S01]  /*00d0*/  @!P0 LDG.E.CONSTANT R8, [R2.64+0x80] ;  /* 0x0000800402088981 */ /* 0x000ee2000c1e9900 */
[----:B------:R-:W-:-:S03]  /*00e0*/  IMAD.WIDE R4, R4, R5, c[0x0][0x170] ;  /* 0x00005c0004047625 */ /* 0x000fc600078e0205 */
[----:B------:R-:W2:Y:S04]  /*00f0*/  LDG.E.CONSTANT R6, [R6.64] ;  /* 0x0000000406067981 */ /* 0x000ea8000c1e9900 */
[----:B------:R-:W4:Y:S04]  /*0100*/  LDG.E.CONSTANT R11, [R2.64] ;  /* 0x00000004020b7981 */ /* 0x000f28000c1e9900 */
[----:B------:R-:W4:Y:S01]  /*0110*/  LDG.E.CONSTANT R4, [R4.64] ;  /* 0x0000000404047981 */ /* 0x000f22000c1e9900 */
[----:B------:R-:W-:Y:S01]  /*0120*/  SHF.R.S32.HI R15, RZ, 0x1f, R0 ;  /* 0x0000001fff0f7819 */ /* 0x000fe20000011400 */
[----:B---3--:R-:W-:Y:S01]  /*0130*/  @!P0 FADD R9, RZ, -R8 ;  /* 0x80000008ff098221 */ /* 0x008fe20000000000 */
[----:B------:R-:W-:-:S03]  /*0140*/  LEA R8, P0, R0, c[0x0][0x160], 0x2 ;  /* 0x0000580000087a11 */ /* 0x000fc600078010ff */
[----:B--2---:R-:W-:Y:S01]  /*0150*/  FMUL R13, R6, R9 ;  /* 0x00000009060d7220 */ /* 0x004fe20000400000 */
[----:B------:R-:W-:-:S03]  /*0160*/  LEA.HI.X R9, R0, c[0x0][0x164], R15, 0x2, P0 ;  /* 0x0000590000097a11 */ /* 0x000fc600000f140f */
[----:B----4-:R-:W-:-:S05]  /*0170*/  FFMA R11, R4, R11, R13 ;  /* 0x0000000b040b7223 */ /* 0x010fca000000000d */
[----:B------:R-:W-:Y:S01]  /*0180*/  STG.E [R8.64], R11 ;  /* 0x0000000b08007986 */ /* 0x000fe2000c101904 */
[----:B------:R-:W-:Y:S05]  /*0190*/  EXIT ;  /* 0x000000000000794d */ /* 0x000fea0003800000 */
.L_x_75:
        /* <DEDUP_REMOVED lines=14> */
.L_x_104:


//--------------------- .text.tvmgen_default_fused_nn_dense_kernel --------------------------
	.section	.text.tvmgen_default_fused_nn_dense_kernel,"ax",@progbits
	.sectionflags	@"SHF_BARRIERS=1"
	.sectioninfo	@"SHI_REGISTERS=63"
	.align	128
        .global         tvmgen_default_fused_nn_dense_kernel
        .type           tvmgen_default_fused_nn_dense_kernel,@function
        .size           tvmgen_default_fused_nn_dense_kernel,(.L_x_105 - tvmgen_default_fused_nn_dense_kernel)
        .other          tvmgen_default_fused_nn_dense_kernel,@"STO_CUDA_ENTRY STV_DEFAULT"
tvmgen_default_fused_nn_dense_kernel:
.text.tvmgen_default_fused_nn_dense_kernel:
        /* <DEDUP_REMOVED lines=135> */
.L_x_76:
        /* <DEDUP_REMOVED lines=9> */
.L_x_105:


//--------------------- .text.tvmgen_default_fused_reshape_transpose_expand_dims_tile_reshape_transpose_kernel --------------------------
	.section	.text.tvmgen_default_fused_reshape_transpose_expand_dims_tile_reshape_transpose_kernel,"ax",@progbits
	.sectioninfo	@"SHI_REGISTERS=10"
	.align	128
        .global         tvmgen_default_fused_reshape_transpose_expand_dims_tile_reshape_transpose_kernel
        .type           tvmgen_default_fused_reshape_transpose_expand_dims_tile_reshape_transpose_kernel,@function
        .size           tvmgen_default_fused_reshape_transpose_expand_dims_tile_reshape_transpose_kernel,(.L_x_106 - tvmgen_default_fused_reshape_transpose_expand_dims_tile_reshape_transpose_kernel)
        .other          tvmgen_default_fused_reshape_transpose_expand_dims_tile_reshape_transpose_kernel,@"STO_CUDA_ENTRY STV_DEFAULT"
tvmgen_default_fused_reshape_transpose_expand_dims_tile_reshape_transpose_kernel:
.text.tvmgen_default_fused_reshape_transpose_expand_dims_tile_reshape_transpose_kernel:
[----:B------:R-:W-:Y:S02]  /*0000*/  IMAD.MOV.U32 R1, RZ, RZ, c[0x0][0x28] ;  /* 0x00000a00ff017624 */ /* 0x000fe400078e00ff */
[----:B------:R-:W0:Y:S01]  /*0010*/  S2R R4, SR_CTAID.X ;  /* 0x0000000000047919 */ /* 0x000e220000002500 */
[----:B------:R-:W-:Y:S01]  /*0020*/  MOV R7, 0x4 ;  /* 0x0000000400077802 */ /* 0x000fe20000000f00 */
[----:B------:R-:W-:Y:S02]  /*0030*/  ULDC.64 UR4, c[0x0][0x118] ;  /* 0x0000460000047ab9 */ /* 0x000fe40000000a00 */
[----:B------:R-:W1:Y:S01]  /*0040*/  S2R R5, SR_TID.X ;  /* 0x0000000000057919 */ /* 0x000e620000002100 */
[C---:B0-----:R-:W-:Y:S02]  /*0050*/  IMAD.SHL.U32 R2, R4.reuse, 0x2, RZ ;  /* 0x0000000204027824 */ /* 0x041fe400078e00ff */
[----:B------:R-:W-:Y:S01]  /*0060*/  IMAD.SHL.U32 R3, R4, 0x8, RZ ;  /* 0x0000000804037824 */ /* 0x000fe200078e00ff */
[----:B-1----:R-:W-:Y:S02]  /*0070*/  SHF.L.U32 R0, R5, 0x9, RZ ;  /* 0x0000000905007819 */ /* 0x002fe400000006ff */
[----:B------:R-:W-:-:S02]  /*0080*/  LOP3.LUT R2, R2, 0xffffffc0, RZ, 0xc0, !PT ;  /* 0xffffffc002027812 */ /* 0x000fc400078ec0ff */
[----:B------:R-:W-:Y:S02]  /*0090*/  LOP3.LUT R0, R0, 0xfe00, RZ, 0xc0, !PT ;  /* 0x0000fe0000007812 */ /* 0x000fe400078ec0ff */
[----:B------:R-:W-:Y:S02]  /*00a0*/  LOP3.LUT R3, R3, 0x38, RZ, 0xc0, !PT ;  /* 0x0000003803037812 */ /* 0x000fe400078ec0ff */
[----:B------:R-:W-:-:S04]  /*00b0*/  LEA.HI.SX32 R2, R5, R2, 0x19 ;  /* 0x0000000205027211 */ /* 0x000fc800078fcaff */
[----:B------:R-:W-:-:S05]  /*00c0*/  IADD3 R2, R3, R2, R0 ;  /* 0x0000000203027210 */ /* 0x000fca0007ffe000 */
[----:B------:R-:W-:-:S06]  /*00d0*/  IMAD.WIDE R2, R2, R7, c[0x0][0x168] ;  /* 0x00005a0002027625 */ /* 0x000fcc00078e0207 */
[----:B------:R-:W2:Y:S01]  /*00e0*/  LDG.E.CONSTANT R3, [R2.64] ;  /* 0x0000000402037981 */ /* 0x000ea2000c1e9900 */
[----:B------:R-:W-:-:S04]  /*00f0*/  IMAD R4, R4, 0x400, R5 ;  /* 0x0000040004047824 */ /* 0x000fc800078e0205 */
[----:B------:R-:W-:-:S05]  /*0100*/  IMAD.WIDE R4, R4, R7, c[0x0][0x160] ;  /* 0x0000580004047625 */ /* 0x000fca00078e0207 */
[----:B--2---:R-:W-:Y:S01]  /*0110*/  STG.E [R4.64], R3 ;  /* 0x0000000304007986 */ /* 0x004fe2000c101904 */
[----:B------:R-:W-:Y:S05]  /*0120*/  EXIT ;  /* 0x000000000000794d */ /* 0x000fea0003800000 */
.L_x_77:
        /* <DEDUP_REMOVED lines=13> */
.L_x_106:


//--------------------- .nv.shared.tvmgen_default_fused_nn_batch_matmul_kernel --------------------------
	.section	.nv.shared.tvmgen_default_fused_nn_batch_matmul_kernel,"aw",@nobits
	.sectionflags	@""
	.align	4
.nv.shared.tvmgen_default_fused_nn_batch_matmul_kernel:
	.zero		4096


//--------------------- .nv.shared.tvmgen_default_fused_nn_dense_3_kernel --------------------------
	.section	.nv.shared.tvmgen_default_fused_nn_dense_3_kernel,"aw",@nobits
	.sectionflags	@""
	.align	4
.nv.shared.tvmgen_default_fused_nn_dense_3_kernel:
	.zero		12


//--------------------- .nv.shared.tvmgen_default_fused_nn_dense_4_kernel --------------------------
	.section	.nv.shared.tvmgen_default_fused_nn_dense_4_kernel,"aw",@nobits
	.sectionflags	@""
	.align	4
.nv.shared.tvmgen_default_fused_nn_dense_4_kernel:
	.zero		12


//--------------------- .nv.shared.tvmgen_default_fused_nn_dense_1_kernel --------------------------
	.section	.nv.shared.tvmgen_default_fused_nn_dense_1_kernel,"aw",@nobits
	.sectionflags	@""
	.align	4
.nv.shared.tvmgen_default_fused_nn_dense_1_kernel:
	.zero		12


//--------------------- .nv.shared.tvmgen_default_fused_nn_batch_matmul_1_kernel --------------------------
	.section	.nv.shared.tvmgen_default_fused_nn_batch_matmul_1_kernel,"aw",@nobits
	.sectionflags	@""
	.align	4
.nv.shared.tvmgen_default_fused_nn_batch_matmul_1_kernel:
	.zero		4096


//--------------------- .nv.shared.tvmgen_default_fused_nn_dense_2_kernel --------------------------
	.section	.nv.shared.tvmgen_default_fused_nn_dense_2_kernel,"aw",@nobits
	.sectionflags	@""
	.align	4
.nv.shared.tvmgen_default_fused_nn_dense_2_kernel:
	.zero		12


//--------------------- .nv.shared.tvmgen_default_fused_nn_dense_kernel --------------------------
	.section	.nv.shared.tvmgen_default_fused_nn_dense_kernel,"aw",@nobits
	.sectionflags	@""
	.align	4
.nv.shared.tvmgen_default_fused_nn_dense_kernel:
	.zero		12
